// auto-generated by cutlass_sweep.gemm — config: {"arch": "sm_100", "cluster_m": 8, "cluster_n": 1, "dtype": "fp16", "dtype_b": "fp16", "layout": "nt", "stages": 0, "tile_k": 128, "tile_m": 128, "tile_n": 256}
#include "cutlass/cutlass.h"
#include "cutlass/gemm/collective/collective_builder.hpp"
#include "cutlass/gemm/device/gemm_universal_adapter.h"
#include "cutlass/gemm/kernel/gemm_universal.hpp"
#include "cutlass/epilogue/collective/collective_builder.hpp"

using ElemA = cutlass::half_t;
using ElemB = cutlass::half_t;
using ElemCD = cutlass::half_t;
using Acc  = float;
using TileShape    = cute::Shape<cute::_128, cute::_256, cute::_128>;
using ClusterShape = cute::Shape<cute::_8, cute::_1, cute::_1>;

using CollectiveEpilogue = typename cutlass::epilogue::collective::CollectiveBuilder<
    cutlass::arch::Sm100, cutlass::arch::OpClassTensorOp,
    TileShape, ClusterShape,
    cutlass::epilogue::collective::EpilogueTileAuto,
    Acc, Acc,
    ElemCD, cutlass::layout::RowMajor, 128 / cutlass::sizeof_bits<ElemCD>::value,
    ElemCD, cutlass::layout::RowMajor, 128 / cutlass::sizeof_bits<ElemCD>::value,
    cutlass::epilogue::collective::EpilogueScheduleAuto
  >::CollectiveOp;

using CollectiveMainloop = typename cutlass::gemm::collective::CollectiveBuilder<
    cutlass::arch::Sm100, cutlass::arch::OpClassTensorOp,
    ElemA, cutlass::layout::RowMajor, 128 / cutlass::sizeof_bits<ElemA>::value,
    ElemB, cutlass::layout::ColumnMajor, 128 / cutlass::sizeof_bits<ElemB>::value,
    Acc,
    TileShape, ClusterShape,
    cutlass::gemm::collective::StageCountAutoCarveout<static_cast<int>(sizeof(typename CollectiveEpilogue::SharedStorage))>,
    cutlass::gemm::collective::KernelScheduleAuto
  >::CollectiveOp;

using GemmKernel = cutlass::gemm::kernel::GemmUniversal<
    cute::Shape<int,int,int,int>,
    CollectiveMainloop,
    CollectiveEpilogue
>;
using Gemm = cutlass::gemm::device::GemmUniversalAdapter<GemmKernel>;

// Force the device kernel symbol into the cubin without needing a host main.
auto* _anchor = &cutlass::device_kernel<GemmKernel>;


// ===== COMPILED SASS (sm_100a) =====

	.target	sm_100a

	.elftype	@"ET_EXEC"


//--------------------- .note.nv.tkinfo           --------------------------
	.section	.note.nv.tkinfo,"",@"SHT_NOTE"
	.sectionflags	@"SHF_NOTE_NV_TKINFO"
	.tkinfo
        /*0018*/ 	.word	0x00000002
        /*0030*/ 	.string	""
        /*0030*/ 	.string	"ptxas"
        /*0030*/ 	.string	"Cuda compilation tools, release 13.0, V13.0.88"
        /*0030*/ 	.string	"Build cuda_13.0.r13.0/compiler.36424714_0"
        /*0030*/ 	.string	"-arch sm_100a -m 64 "



//--------------------- .note.nv.cuinfo           --------------------------
	.section	.note.nv.cuinfo,"",@"SHT_NOTE"
	.sectionflags	@"SHF_NOTE_NV_CUINFO"
        /*0018*/ 	.short	0x0002
        /*001a*/ 	.short	0x0064
        /*001c*/ 	.short	0x0082
	.zero		2


//--------------------- .nv.info                  --------------------------
	.section	.nv.info,"",@"SHT_CUDA_INFO"
	.align	4


	//----- nvinfo : EIATTR_REGCOUNT
	.align		4
        /*0000*/ 	.byte	0x04, 0x2f
        /*0002*/ 	.short	(.L_19 - .L_18)
	.align		4
.L_18:
        /*0004*/ 	.word	index@(_ZN7cutlass13device_kernelINS_4gemm6kernel13GemmUniversalIN4cute5tupleIJiiiiEEENS1_10collective13CollectiveMmaINS1_35MainloopSm100TmaUmmaWarpSpecializedILi4ELi2ELi4ENS5_IJNS4_1CILi8EEENSA_ILi1EEESC_EEEEENS5_IJNSA_ILi128EEENSA_ILi256EEESF_EEENS_6half_tENS5_IJlSC_lEEESI_SJ_NS4_8TiledMMAINS4_8MMA_AtomIJNS4_26SM100_MMA_F16BF16_2x1SM_SSISI_SI_fLi128ELi256ELNS4_4UMMA5MajorE0ELSO_0ELNSN_7ScaleInE0ELSP_0EEEEEENS4_6LayoutINS5_IJSC_SC_SC_EEENS5_IJNSA_ILi0EEESU_SU_EEEEENS5_IJNS4_10UnderscoreESX_SX_EEEEENS4_18SM100_TMA_2SM_LOADENS4_14ComposedLayoutINS4_7SwizzleILi3ELi4ELi3EEENS4_18smem_ptr_flag_bitsILi16EEENSS_INS5_IJSB_NSA_ILi64EEEEEENS5_IJS16_SC_EEEEEEEvNS4_8identityENS4_28SM100_TMA_2SM_LOAD_MULTICASTES1A_vS1B_EENS_8epilogue10collective18CollectiveEpilogueINS1E_23Sm100TmaWarpSpecializedILi4ELi2ELi32ELb1ELb0EEEJNS5_IJS16_SG_SF_EEENS5_IJNSS_IS16_SC_EENSS_INS5_IJNSA_ILi32EEENSA_ILi2EEEEEENS5_IJSC_SF_EEEEEEEESI_SJ_SI_SJ_NS1E_6fusion15FusionCallbacksIS1I_NS1R_17LinearCombinationISI_fSI_fLNS_15FloatRoundStyleE2EEES1J_S1Q_JEEENS4_5SM1004TMEM4LOAD26SM100_TMEM_LOAD_32dp32b32xENS4_13SM90_TMA_LOADENS11_INS12_ILi2ELi4ELi3EEES15_NSS_INS5_IJSB_S1L_EEENS5_IJS1L_SC_EEEEEEENS4_39AutoVectorizingCopyWithAssumedAlignmentILi128EEENS4_14SM90_TMA_STOREES26_S28_S28_EEEvvEEEEvNT_6ParamsE)
        /*0008*/ 	.word	0x00000076


	//----- nvinfo : EIATTR_FRAME_SIZE
	.align		4
.L_19:
        /*000c*/ 	.byte	0x04, 0x11
        /*000e*/ 	.short	(.L_21 - .L_20)
	.align		4
.L_20:
        /*0010*/ 	.word	index@($__internal_2_$__cuda_sm10x_tcgen05_guardrail_trap_unallocated_columns_being_dealloced)
        /*0014*/ 	.word	0x00000000


	//----- nvinfo : EIATTR_FRAME_SIZE
	.align		4
.L_21:
        /*0018*/ 	.byte	0x04, 0x11
        /*001a*/ 	.short	(.L_23 - .L_22)
	.align		4
.L_22:
        /*001c*/ 	.word	index@($__internal_1_$__cuda_sm10x_tcgen05_guardrail_trap_phase_invalid_during_alloc)
        /*0020*/ 	.word	0x00000000


	//----- nvinfo : EIATTR_FRAME_SIZE
	.align		4
.L_23:
        /*0024*/ 	.byte	0x04, 0x11
        /*0026*/ 	.short	(.L_25 - .L_24)
	.align		4
.L_24:
        /*0028*/ 	.word	index@($__internal_0_$__cuda_sm10x_tcgen05_guardrail_trap_col_being_dealloced_not_returned_by_alloc)
        /*002c*/ 	.word	0x00000000


	//----- nvinfo : EIATTR_FRAME_SIZE
	.align		4
.L_25:
        /*0030*/ 	.byte	0x04, 0x11
        /*0032*/ 	.short	(.L_27 - .L_26)
	.align		4
.L_26:
        /*0034*/ 	.word	index@(_ZN7cutlass13device_kernelINS_4gemm6kernel13GemmUniversalIN4cute5tupleIJiiiiEEENS1_10collective13CollectiveMmaINS1_35MainloopSm100TmaUmmaWarpSpecializedILi4ELi2ELi4ENS5_IJNS4_1CILi8EEENSA_ILi1EEESC_EEEEENS5_IJNSA_ILi128EEENSA_ILi256EEESF_EEENS_6half_tENS5_IJlSC_lEEESI_SJ_NS4_8TiledMMAINS4_8MMA_AtomIJNS4_26SM100_MMA_F16BF16_2x1SM_SSISI_SI_fLi128ELi256ELNS4_4UMMA5MajorE0ELSO_0ELNSN_7ScaleInE0ELSP_0EEEEEENS4_6LayoutINS5_IJSC_SC_SC_EEENS5_IJNSA_ILi0EEESU_SU_EEEEENS5_IJNS4_10UnderscoreESX_SX_EEEEENS4_18SM100_TMA_2SM_LOADENS4_14ComposedLayoutINS4_7SwizzleILi3ELi4ELi3EEENS4_18smem_ptr_flag_bitsILi16EEENSS_INS5_IJSB_NSA_ILi64EEEEEENS5_IJS16_SC_EEEEEEEvNS4_8identityENS4_28SM100_TMA_2SM_LOAD_MULTICASTES1A_vS1B_EENS_8epilogue10collective18CollectiveEpilogueINS1E_23Sm100TmaWarpSpecializedILi4ELi2ELi32ELb1ELb0EEEJNS5_IJS16_SG_SF_EEENS5_IJNSS_IS16_SC_EENSS_INS5_IJNSA_ILi32EEENSA_ILi2EEEEEENS5_IJSC_SF_EEEEEEEESI_SJ_SI_SJ_NS1E_6fusion15FusionCallbacksIS1I_NS1R_17LinearCombinationISI_fSI_fLNS_15FloatRoundStyleE2EEES1J_S1Q_JEEENS4_5SM1004TMEM4LOAD26SM100_TMEM_LOAD_32dp32b32xENS4_13SM90_TMA_LOADENS11_INS12_ILi2ELi4ELi3EEES15_NSS_INS5_IJSB_S1L_EEENS5_IJS1L_SC_EEEEEEENS4_39AutoVectorizingCopyWithAssumedAlignmentILi128EEENS4_14SM90_TMA_STOREES26_S28_S28_EEEvvEEEEvNT_6ParamsE)
        /*0038*/ 	.word	0x00000000


	//----- nvinfo : EIATTR_MIN_STACK_SIZE
	.align		4
.L_27:
        /*003c*/ 	.byte	0x04, 0x12
        /*003e*/ 	.short	(.L_29 - .L_28)
	.align		4
.L_28:
        /*0040*/ 	.word	index@(_ZN7cutlass13device_kernelINS_4gemm6kernel13GemmUniversalIN4cute5tupleIJiiiiEEENS1_10collective13CollectiveMmaINS1_35MainloopSm100TmaUmmaWarpSpecializedILi4ELi2ELi4ENS5_IJNS4_1CILi8EEENSA_ILi1EEESC_EEEEENS5_IJNSA_ILi128EEENSA_ILi256EEESF_EEENS_6half_tENS5_IJlSC_lEEESI_SJ_NS4_8TiledMMAINS4_8MMA_AtomIJNS4_26SM100_MMA_F16BF16_2x1SM_SSISI_SI_fLi128ELi256ELNS4_4UMMA5MajorE0ELSO_0ELNSN_7ScaleInE0ELSP_0EEEEEENS4_6LayoutINS5_IJSC_SC_SC_EEENS5_IJNSA_ILi0EEESU_SU_EEEEENS5_IJNS4_10UnderscoreESX_SX_EEEEENS4_18SM100_TMA_2SM_LOADENS4_14ComposedLayoutINS4_7SwizzleILi3ELi4ELi3EEENS4_18smem_ptr_flag_bitsILi16EEENSS_INS5_IJSB_NSA_ILi64EEEEEENS5_IJS16_SC_EEEEEEEvNS4_8identityENS4_28SM100_TMA_2SM_LOAD_MULTICASTES1A_vS1B_EENS_8epilogue10collective18CollectiveEpilogueINS1E_23Sm100TmaWarpSpecializedILi4ELi2ELi32ELb1ELb0EEEJNS5_IJS16_SG_SF_EEENS5_IJNSS_IS16_SC_EENSS_INS5_IJNSA_ILi32EEENSA_ILi2EEEEEENS5_IJSC_SF_EEEEEEEESI_SJ_SI_SJ_NS1E_6fusion15FusionCallbacksIS1I_NS1R_17LinearCombinationISI_fSI_fLNS_15FloatRoundStyleE2EEES1J_S1Q_JEEENS4_5SM1004TMEM4LOAD26SM100_TMEM_LOAD_32dp32b32xENS4_13SM90_TMA_LOADENS11_INS12_ILi2ELi4ELi3EEES15_NSS_INS5_IJSB_S1L_EEENS5_IJS1L_SC_EEEEEEENS4_39AutoVectorizingCopyWithAssumedAlignmentILi128EEENS4_14SM90_TMA_STOREES26_S28_S28_EEEvvEEEEvNT_6ParamsE)
        /*0044*/ 	.word	0x00000000
.L_29:


//--------------------- .nv.compat                --------------------------
	.section	.nv.compat,"",@"SHT_CUDA_COMPAT_INFO"
	.align	4
        /*0000*/ 	.byte	0x02, 0x09, 0x01, 0x00, 0x02, 0x02, 0x02, 0x00, 0x02, 0x05, 0x05, 0x00, 0x03, 0x07, 0x01, 0x01
        /*0010*/ 	.byte	0x02, 0x03, 0x01, 0x00, 0x02, 0x06, 0x01, 0x00, 0x04, 0x0b, 0x08, 0x00, 0x09, 0x00, 0x00, 0x00
        /*0020*/ 	.byte	0x00, 0x00, 0x00, 0x00


//--------------------- .nv.info._ZN7cutlass13device_kernelINS_4gemm6kernel13GemmUniversalIN4cute5tupleIJiiiiEEENS1_10collective13CollectiveMmaINS1_35MainloopSm100TmaUmmaWarpSpecializedILi4ELi2ELi4ENS5_IJNS4_1CILi8EEENSA_ILi1EEESC_EEEEENS5_IJNSA_ILi128EEENSA_ILi256EEESF_EEENS_6half_tENS5_IJlSC_lEEESI_SJ_NS4_8TiledMMAINS4_8MMA_AtomIJNS4_26SM100_MMA_F16BF16_2x1SM_SSISI_SI_fLi128ELi256ELNS4_4UMMA5MajorE0ELSO_0ELNSN_7ScaleInE0ELSP_0EEEEEENS4_6LayoutINS5_IJSC_SC_SC_EEENS5_IJNSA_ILi0EEESU_SU_EEEEENS5_IJNS4_10UnderscoreESX_SX_EEEEENS4_18SM100_TMA_2SM_LOADENS4_14ComposedLayoutINS4_7SwizzleILi3ELi4ELi3EEENS4_18smem_ptr_flag_bitsILi16EEENSS_INS5_IJSB_NSA_ILi64EEEEEENS5_IJS16_SC_EEEEEEEvNS4_8identityENS4_28SM100_TMA_2SM_LOAD_MULTICASTES1A_vS1B_EENS_8epilogue10collective18CollectiveEpilogueINS1E_23Sm100TmaWarpSpecializedILi4ELi2ELi32ELb1ELb0EEEJNS5_IJS16_SG_SF_EEENS5_IJNSS_IS16_SC_EENSS_INS5_IJNSA_ILi32EEENSA_ILi2EEEEEENS5_IJSC_SF_EEEEEEEESI_SJ_SI_SJ_NS1E_6fusion15FusionCallbacksIS1I_NS1R_17LinearCombinationISI_fSI_fLNS_15FloatRoundStyleE2EEES1J_S1Q_JEEENS4_5SM1004TMEM4LOAD26SM100_TMEM_LOAD_32dp32b32xENS4_13SM90_TMA_LOADENS11_INS12_ILi2ELi4ELi3EEES15_NSS_INS5_IJSB_S1L_EEENS5_IJS1L_SC_EEEEEEENS4_39AutoVectorizingCopyWithAssumedAlignmentILi128EEENS4_14SM90_TMA_STOREES26_S28_S28_EEEvvEEEEvNT_6ParamsE --------------------------
	.section	.nv.info._ZN7cutlass13device_kernelINS_4gemm6kernel13GemmUniversalIN4cute5tupleIJiiiiEEENS1_10collective13CollectiveMmaINS1_35MainloopSm100TmaUmmaWarpSpecializedILi4ELi2ELi4ENS5_IJNS4_1CILi8EEENSA_ILi1EEESC_EEEEENS5_IJNSA_ILi128EEENSA_ILi256EEESF_EEENS_6half_tENS5_IJlSC_lEEESI_SJ_NS4_8TiledMMAINS4_8MMA_AtomIJNS4_26SM100_MMA_F16BF16_2x1SM_SSISI_SI_fLi128ELi256ELNS4_4UMMA5MajorE0ELSO_0ELNSN_7ScaleInE0ELSP_0EEEEEENS4_6LayoutINS5_IJSC_SC_SC_EEENS5_IJNSA_ILi0EEESU_SU_EEEEENS5_IJNS4_10UnderscoreESX_SX_EEEEENS4_18SM100_TMA_2SM_LOADENS4_14ComposedLayoutINS4_7SwizzleILi3ELi4ELi3EEENS4_18smem_ptr_flag_bitsILi16EEENSS_INS5_IJSB_NSA_ILi64EEEEEENS5_IJS16_SC_EEEEEEEvNS4_8identityENS4_28SM100_TMA_2SM_LOAD_MULTICASTES1A_vS1B_EENS_8epilogue10collective18CollectiveEpilogueINS1E_23Sm100TmaWarpSpecializedILi4ELi2ELi32ELb1ELb0EEEJNS5_IJS16_SG_SF_EEENS5_IJNSS_IS16_SC_EENSS_INS5_IJNSA_ILi32EEENSA_ILi2EEEEEENS5_IJSC_SF_EEEEEEEESI_SJ_SI_SJ_NS1E_6fusion15FusionCallbacksIS1I_NS1R_17LinearCombinationISI_fSI_fLNS_15FloatRoundStyleE2EEES1J_S1Q_JEEENS4_5SM1004TMEM4LOAD26SM100_TMEM_LOAD_32dp32b32xENS4_13SM90_TMA_LOADENS11_INS12_ILi2ELi4ELi3EEES15_NSS_INS5_IJSB_S1L_EEENS5_IJS1L_SC_EEEEEEENS4_39AutoVectorizingCopyWithAssumedAlignmentILi128EEENS4_14SM90_TMA_STOREES26_S28_S28_EEEvvEEEEvNT_6ParamsE,"",@"SHT_CUDA_INFO"
	.sectionflags	@""
	.align	4


	//----- nvinfo : EIATTR_CUDA_API_VERSION
	.align		4
        /*0000*/ 	.byte	0x04, 0x37
        /*0002*/ 	.short	(.L_31 - .L_30)
.L_30:
        /*0004*/ 	.word	0x00000082


	//----- nvinfo : EIATTR_KPARAM_INFO
	.align		4
.L_31:
        /*0008*/ 	.byte	0x04, 0x17
        /*000a*/ 	.short	(.L_33 - .L_32)
.L_32:
        /*000c*/ 	.word	0x00000000
        /*0010*/ 	.short	0x0000
        /*0012*/ 	.short	0x0000
        /*0014*/ 	.byte	0x00, 0xf0, 0x01, 0x20


	//----- nvinfo : EIATTR_AT_ENTRY_FRAGMENTS
	.align		4
.L_33:
        /*0018*/ 	.byte	0x04, 0x4f
        /*001a*/ 	.short	(.L_35 - .L_34)


	//   ....[0]....
.L_34:
        /*001c*/ 	.word	0x00000007


	//----- nvinfo : EIATTR_RESERVED_SMEM_USED
	.align		4
.L_35:
        /*0020*/ 	.byte	0x01, 0x41
	.zero		2


	//----- nvinfo : EIATTR_SPARSE_MMA_MASK
	.align		4
        /*0024*/ 	.byte	0x03, 0x50
        /*0026*/ 	.short	0x0000


	//----- nvinfo : EIATTR_TCGEN05_2CTA_USED
	.align		4
        /*0028*/ 	.byte	0x01, 0x52
	.zero		2


	//----- nvinfo : EIATTR_MAXREG_COUNT
	.align		4
        /*002c*/ 	.byte	0x03, 0x1b
        /*002e*/ 	.short	0x00ff


	//----- nvinfo : EIATTR_NUM_BARRIERS
	.align		4
        /*0030*/ 	.byte	0x02, 0x4c
        /*0032*/ 	.byte	0x07
	.zero		1


	//----- nvinfo : EIATTR_EXTERNS
	.align		4
        /*0034*/ 	.byte	0x04, 0x0f
        /*0036*/ 	.short	(.L_37 - .L_36)


	//   ....[0]....
	.align		4
.L_36:
        /*0038*/ 	.word	index@(__assertfail)


	//----- nvinfo : EIATTR_MERCURY_ISA_VERSION
	.align		4
.L_37:
        /*003c*/ 	.byte	0x03, 0x5f
        /*003e*/ 	.short	0x0101


	//----- nvinfo : EIATTR_INT_WARP_WIDE_INSTR_OFFSETS
	.align		4
        /*0040*/ 	.byte	0x04, 0x31
        /*0042*/ 	.short	(.L_39 - .L_38)


	//   ....[0]....
.L_38:
        /*0044*/ 	.word	0x00000d70


	//   ....[1]....
        /*0048*/ 	.word	0x00000e10


	//   ....[2]....
        /*004c*/ 	.word	0x00004750


	//   ....[3]....
        /*0050*/ 	.word	0x00004770


	//   ....[4]....
        /*0054*/ 	.word	0x000047a0


	//   ....[5]....
        /*0058*/ 	.word	0x00005360


	//   ....[6]....
        /*005c*/ 	.word	0x00005400


	//   ....[7]....
        /*0060*/ 	.word	0x000054b0


	//   ....[8]....
        /*0064*/ 	.word	0x00005530


	//   ....[9]....
        /*0068*/ 	.word	0x000055e0


	//   ....[10]....
        /*006c*/ 	.word	0x00005690


	//   ....[11]....
        /*0070*/ 	.word	0x00005710


	//   ....[12]....
        /*0074*/ 	.word	0x000057d0


	//   ....[13]....
        /*0078*/ 	.word	0x00005890


	//   ....[14]....
        /*007c*/ 	.word	0x00005940


	//   ....[15]....
        /*0080*/ 	.word	0x00005a30


	//   ....[16]....
        /*0084*/ 	.word	0x00005b10


	//----- nvinfo : EIATTR_COOP_GROUP_MASK_REGIDS
	.align		4
.L_39:
        /*0088*/ 	.byte	0x04, 0x29
        /*008a*/ 	.short	(.L_41 - .L_40)


	//   ....[0]....
.L_40:
        /*008c*/ 	.word	0xffffffff


	//   ....[1]....
        /*0090*/ 	.word	0xffffffff


	//   ....[2]....
        /*0094*/ 	.word	0xffffffff


	//   ....[3]....
        /*0098*/ 	.word	0xffffffff


	//   ....[4]....
        /*009c*/ 	.word	0xffffffff


	//   ....[5]....
        /*00a0*/ 	.word	0xffffffff


	//   ....[6]....
        /*00a4*/ 	.word	0xffffffff


	//   ....[7]....
        /*00a8*/ 	.word	0xffffffff


	//   ....[8]....
        /*00ac*/ 	.word	0xffffffff


	//   ....[9]....
        /*00b0*/ 	.word	0xffffffff


	//   ....[10]....
        /*00b4*/ 	.word	0xffffffff


	//   ....[11]....
        /*00b8*/ 	.word	0xffffffff


	//   ....[12]....
        /*00bc*/ 	.word	0xffffffff


	//   ....[13]....
        /*00c0*/ 	.word	0xffffffff


	//----- nvinfo : EIATTR_COOP_GROUP_INSTR_OFFSETS
	.align		4
.L_41:
        /*00c4*/ 	.byte	0x04, 0x28
        /*00c6*/ 	.short	(.L_43 - .L_42)


	//   ....[0]....
.L_42:
        /*00c8*/ 	.word	0x000000b0


	//   ....[1]....
        /*00cc*/ 	.word	0x00000520


	//   ....[2]....
        /*00d0*/ 	.word	0x000006e0


	//   ....[3]....
        /*00d4*/ 	.word	0x00000870


	//   ....[4]....
        /*00d8*/ 	.word	0x00000960


	//   ....[5]....
        /*00dc*/ 	.word	0x00000ac0


	//   ....[6]....
        /*00e0*/ 	.word	0x00000c50


	//   ....[7]....
        /*00e4*/ 	.word	0x00000e90


	//   ....[8]....
        /*00e8*/ 	.word	0x000024c0


	//   ....[9]....
        /*00ec*/ 	.word	0x00003370


	//   ....[10]....
        /*00f0*/ 	.word	0x00003840


	//   ....[11]....
        /*00f4*/ 	.word	0x00003870


	//   ....[12]....
        /*00f8*/ 	.word	0x00004650


	//   ....[13]....
        /*00fc*/ 	.word	0x00004860


	//----- nvinfo : EIATTR_VRC_CTA_INIT_COUNT
	.align		4
.L_43:
        /*0100*/ 	.byte	0x02, 0x4a
        /*0102*/ 	.byte	0x80
	.zero		1


	//----- nvinfo : EIATTR_SYSCALL_OFFSETS
	.align		4
        /*0104*/ 	.byte	0x04, 0x46
        /*0106*/ 	.short	(.L_45 - .L_44)


	//   ....[0]....
.L_44:
        /*0108*/ 	.word	0x000066c0


	//   ....[1]....
        /*010c*/ 	.word	0x000067b0


	//   ....[2]....
        /*0110*/ 	.word	0x00006f80


	//   ....[3]....
        /*0114*/ 	.word	0x00007c50


	//   ....[4]....
        /*0118*/ 	.word	0x00008900


	//   ....[5]....
        /*011c*/ 	.word	0x000095b0


	//----- nvinfo : EIATTR_MBARRIER_INSTR_OFFSETS
	.align		4
.L_45:
        /*0120*/ 	.byte	0x04, 0x39
        /*0122*/ 	.short	(.L_47 - .L_46)


	//   ....[0]....
.L_46:
        /*0124*/ 	.word	0x00000650
        /*0128*/ 	.word	0x000000ff
        /*012c*/ 	.word	0x00000000
        /*0130*/ 	.short	0x0100
        /*0132*/ 	.byte	0x04
	.zero		1


	//   ....[1]....
        /*0134*/ 	.word	0x00000660
        /*0138*/ 	.word	0x000000ff
        /*013c*/ 	.word	0x00000020
        /*0140*/ 	.short	0x0100
        /*0142*/ 	.byte	0x04
	.zero		1


	//   ....[2]....
        /*0144*/ 	.word	0x00000670
        /*0148*/ 	.word	0x000000ff
        /*014c*/ 	.word	0x00000008
        /*0150*/ 	.short	0x0100
        /*0152*/ 	.byte	0x04
	.zero		1


	//   ....[3]....
        /*0154*/ 	.word	0x00000680
        /*0158*/ 	.word	0x000000ff
        /*015c*/ 	.word	0x00000028
        /*0160*/ 	.short	0x0100
        /*0162*/ 	.byte	0x04
	.zero		1


	//   ....[4]....
        /*0164*/ 	.word	0x00000690
        /*0168*/ 	.word	0x000000ff
        /*016c*/ 	.word	0x00000010
        /*0170*/ 	.short	0x0100
        /*0172*/ 	.byte	0x04
	.zero		1


	//   ....[5]....
        /*0174*/ 	.word	0x000006a0
        /*0178*/ 	.word	0x000000ff
        /*017c*/ 	.word	0x00000030
        /*0180*/ 	.short	0x0100
        /*0182*/ 	.byte	0x04
	.zero		1


	//   ....[6]....
        /*0184*/ 	.word	0x000006b0
        /*0188*/ 	.word	0x000000ff
        /*018c*/ 	.word	0x00000018
        /*0190*/ 	.short	0x0100
        /*0192*/ 	.byte	0x04
	.zero		1


	//   ....[7]....
        /*0194*/ 	.word	0x000006c0
        /*0198*/ 	.word	0x000000ff
        /*019c*/ 	.word	0x00000038
        /*01a0*/ 	.short	0x0100
        /*01a2*/ 	.byte	0x04
	.zero		1


	//   ....[8]....
        /*01a4*/ 	.word	0x000007e0
        /*01a8*/ 	.word	0x000000ff
        /*01ac*/ 	.word	0x00000040
        /*01b0*/ 	.short	0x0100
        /*01b2*/ 	.byte	0x04
	.zero		1


	//   ....[9]....
        /*01b4*/ 	.word	0x000007f0
        /*01b8*/ 	.word	0x000000ff
        /*01bc*/ 	.word	0x00000060
        /*01c0*/ 	.short	0x0100
        /*01c2*/ 	.byte	0x04
	.zero		1


	//   ....[10]....
        /*01c4*/ 	.word	0x00000800
        /*01c8*/ 	.word	0x000000ff
        /*01cc*/ 	.word	0x00000048
        /*01d0*/ 	.short	0x0100
        /*01d2*/ 	.byte	0x04
	.zero		1


	//   ....[11]....
        /*01d4*/ 	.word	0x00000810
        /*01d8*/ 	.word	0x000000ff
        /*01dc*/ 	.word	0x00000068
        /*01e0*/ 	.short	0x0100
        /*01e2*/ 	.byte	0x04
	.zero		1


	//   ....[12]....
        /*01e4*/ 	.word	0x00000820
        /*01e8*/ 	.word	0x000000ff
        /*01ec*/ 	.word	0x00000050
        /*01f0*/ 	.short	0x0100
        /*01f2*/ 	.byte	0x04
	.zero		1


	//   ....[13]....
        /*01f4*/ 	.word	0x00000830
        /*01f8*/ 	.word	0x000000ff
        /*01fc*/ 	.word	0x00000070
        /*0200*/ 	.short	0x0100
        /*0202*/ 	.byte	0x04
	.zero		1


	//   ....[14]....
        /*0204*/ 	.word	0x00000840
        /*0208*/ 	.word	0x000000ff
        /*020c*/ 	.word	0x00000058
        /*0210*/ 	.short	0x0100
        /*0212*/ 	.byte	0x04
	.zero		1


	//   ....[15]....
        /*0214*/ 	.word	0x00000850
        /*0218*/ 	.word	0x000000ff
        /*021c*/ 	.word	0x00000078
        /*0220*/ 	.short	0x0100
        /*0222*/ 	.byte	0x04
	.zero		1


	//   ....[16]....
        /*0224*/ 	.word	0x00000930
        /*0228*/ 	.word	0x000000ff
        /*022c*/ 	.word	0x00000080
        /*0230*/ 	.short	0x0100
        /*0232*/ 	.byte	0x06
	.zero		1


	//   ....[17]....
        /*0234*/ 	.word	0x00000940
        /*0238*/ 	.word	0x000000ff
        /*023c*/ 	.word	0x00000088
        /*0240*/ 	.short	0x0100
        /*0242*/ 	.byte	0x06
	.zero		1


	//   ....[18]....
        /*0244*/ 	.word	0x00000a70
        /*0248*/ 	.word	0x000000ff
        /*024c*/ 	.word	0x00000090
        /*0250*/ 	.short	0x0100
        /*0252*/ 	.byte	0x06
	.zero		1


	//   ....[19]....
        /*0254*/ 	.word	0x00000a80
        /*0258*/ 	.word	0x000000ff
        /*025c*/ 	.word	0x000000a0
        /*0260*/ 	.short	0x0100
        /*0262*/ 	.byte	0x06
	.zero		1


	//   ....[20]....
        /*0264*/ 	.word	0x00000a90
        /*0268*/ 	.word	0x000000ff
        /*026c*/ 	.word	0x00000098
        /*0270*/ 	.short	0x0100
        /*0272*/ 	.byte	0x06
	.zero		1


	//   ....[21]....
        /*0274*/ 	.word	0x00000aa0
        /*0278*/ 	.word	0x000000ff
        /*027c*/ 	.word	0x000000a8
        /*0280*/ 	.short	0x0100
        /*0282*/ 	.byte	0x06
	.zero		1


	//   ....[22]....
        /*0284*/ 	.word	0x00000bc0
        /*0288*/ 	.word	0x000000ff
        /*028c*/ 	.word	0x000000b0
        /*0290*/ 	.short	0x0100
        /*0292*/ 	.byte	0x04
	.zero		1


	//   ....[23]....
        /*0294*/ 	.word	0x00000bd0
        /*0298*/ 	.word	0x000000ff
        /*029c*/ 	.word	0x000000d0
        /*02a0*/ 	.short	0x0100
        /*02a2*/ 	.byte	0x04
	.zero		1


	//   ....[24]....
        /*02a4*/ 	.word	0x00000be0
        /*02a8*/ 	.word	0x000000ff
        /*02ac*/ 	.word	0x000000b8
        /*02b0*/ 	.short	0x0100
        /*02b2*/ 	.byte	0x04
	.zero		1


	//   ....[25]....
        /*02b4*/ 	.word	0x00000bf0
        /*02b8*/ 	.word	0x000000ff
        /*02bc*/ 	.word	0x000000d8
        /*02c0*/ 	.short	0x0100
        /*02c2*/ 	.byte	0x04
	.zero		1


	//   ....[26]....
        /*02c4*/ 	.word	0x00000c00
        /*02c8*/ 	.word	0x000000ff
        /*02cc*/ 	.word	0x000000c0
        /*02d0*/ 	.short	0x0100
        /*02d2*/ 	.byte	0x04
	.zero		1


	//   ....[27]....
        /*02d4*/ 	.word	0x00000c10
        /*02d8*/ 	.word	0x000000ff
        /*02dc*/ 	.word	0x000000e0
        /*02e0*/ 	.short	0x0100
        /*02e2*/ 	.byte	0x04
	.zero		1


	//   ....[28]....
        /*02e4*/ 	.word	0x00000c20
        /*02e8*/ 	.word	0x000000ff
        /*02ec*/ 	.word	0x000000c8
        /*02f0*/ 	.short	0x0100
        /*02f2*/ 	.byte	0x04
	.zero		1


	//   ....[29]....
        /*02f4*/ 	.word	0x00000c30
        /*02f8*/ 	.word	0x000000ff
        /*02fc*/ 	.word	0x000000e8
        /*0300*/ 	.short	0x0100
        /*0302*/ 	.byte	0x04
	.zero		1


	//   ....[30]....
        /*0304*/ 	.word	0x00000d20
        /*0308*/ 	.word	0x000000ff
        /*030c*/ 	.word	0x000000f0
        /*0310*/ 	.short	0x0100
        /*0312*/ 	.byte	0x04
	.zero		1


	//   ....[31]....
        /*0314*/ 	.word	0x00000d30
        /*0318*/ 	.word	0x000000ff
        /*031c*/ 	.word	0x00000100
        /*0320*/ 	.short	0x0100
        /*0322*/ 	.byte	0x04
	.zero		1


	//   ....[32]....
        /*0324*/ 	.word	0x00000d40
        /*0328*/ 	.word	0x000000ff
        /*032c*/ 	.word	0x000000f8
        /*0330*/ 	.short	0x0100
        /*0332*/ 	.byte	0x04
	.zero		1


	//   ....[33]....
        /*0334*/ 	.word	0x00000d50
        /*0338*/ 	.word	0x000000ff
        /*033c*/ 	.word	0x00000108
        /*0340*/ 	.short	0x0100
        /*0342*/ 	.byte	0x04
	.zero		1


	//   ....[34]....
        /*0344*/ 	.word	0x00000e50
        /*0348*/ 	.word	0x000000ff
        /*034c*/ 	.word	0x00000110
        /*0350*/ 	.short	0x0100
        /*0352*/ 	.byte	0x06
	.zero		1


	//   ....[35]....
        /*0354*/ 	.word	0x00001aa0
        /*0358*/ 	.word	0x00000003
        /*035c*/ 	.word	0x00000100
        /*0360*/ 	.short	0x010a
        /*0362*/ 	.byte	0xff
	.zero		1


	//   ....[36]....
        /*0364*/ 	.word	0x00001ad0
        /*0368*/ 	.word	0x00000003
        /*036c*/ 	.word	0x000000f0
        /*0370*/ 	.short	0x0101
        /*0372*/ 	.byte	0xff
	.zero		1


	//   ....[37]....
        /*0374*/ 	.word	0x00001b90
        /*0378*/ 	.word	0x000000ff
        /*037c*/ 	.word	0x00000020
        /*0380*/ 	.short	0x010a
        /*0382*/ 	.byte	0x04
	.zero		1


	//   ....[38]....
        /*0384*/ 	.word	0x00001c60
        /*0388*/ 	.word	0x000000ff
        /*038c*/ 	.word	0x00000020
        /*0390*/ 	.short	0x010a
        /*0392*/ 	.byte	0x05
	.zero		1


	//   ....[39]....
        /*0394*/ 	.word	0x00001dc0
        /*0398*/ 	.word	0x000000ff
        /*039c*/ 	.word	0x00000020
        /*03a0*/ 	.short	0x010a
        /*03a2*/ 	.byte	0x04
	.zero		1


	//   ....[40]....
        /*03a4*/ 	.word	0x00002050
        /*03a8*/ 	.word	0x000000ff
        /*03ac*/ 	.word	0x00000088
        /*03b0*/ 	.short	0x0101
        /*03b2*/ 	.byte	0x15
	.zero		1


	//   ....[41]....
        /*03b4*/ 	.word	0x00002070
        /*03b8*/ 	.word	0x000000ff
        /*03bc*/ 	.word	0x00000020
        /*03c0*/ 	.short	0x010a
        /*03c2*/ 	.byte	0x04
	.zero		1


	//   ....[42]....
        /*03c4*/ 	.word	0x000020f0
        /*03c8*/ 	.word	0x000000ff
        /*03cc*/ 	.word	0x00000020
        /*03d0*/ 	.short	0x010a
        /*03d2*/ 	.byte	0x06
	.zero		1


	//   ....[43]....
        /*03d4*/ 	.word	0x00002230
        /*03d8*/ 	.word	0x000000ff
        /*03dc*/ 	.word	0x00000020
        /*03e0*/ 	.short	0x010a
        /*03e2*/ 	.byte	0x04
	.zero		1


	//   ....[44]....
        /*03e4*/ 	.word	0x000024f0
        /*03e8*/ 	.word	0x00000003
        /*03ec*/ 	.word	0x00000090
        /*03f0*/ 	.short	0x010a
        /*03f2*/ 	.byte	0xff
	.zero		1


	//   ....[45]....
        /*03f4*/ 	.word	0x00002640
        /*03f8*/ 	.word	0x00000000
        /*03fc*/ 	.word	0x00000000
        /*0400*/ 	.short	0x0101
        /*0402*/ 	.byte	0xff
	.zero		1


	//   ....[46]....
        /*0404*/ 	.word	0x00002bf0
        /*0408*/ 	.word	0x000000ff
        /*040c*/ 	.word	0x00000000
        /*0410*/ 	.short	0x010a
        /*0412*/ 	.byte	0x04
	.zero		1


	//   ....[47]....
        /*0414*/ 	.word	0x00002c80
        /*0418*/ 	.word	0x000000ff
        /*041c*/ 	.word	0x00000000
        /*0420*/ 	.short	0x010a
        /*0422*/ 	.byte	0x05
	.zero		1


	//   ....[48]....
        /*0424*/ 	.word	0x00002d10
        /*0428*/ 	.word	0x000000ff
        /*042c*/ 	.word	0x00000000
        /*0430*/ 	.short	0x010a
        /*0432*/ 	.byte	0x05
	.zero		1


	//   ....[49]....
        /*0434*/ 	.word	0x00002db0
        /*0438*/ 	.word	0x00000000
        /*043c*/ 	.word	0x00000000
        /*0440*/ 	.short	0x010a
        /*0442*/ 	.byte	0xff
	.zero		1


	//   ....[50]....
        /*0444*/ 	.word	0x00002ed0
        /*0448*/ 	.word	0x00000002
        /*044c*/ 	.word	0x000000f0
        /*0450*/ 	.short	0x010a
        /*0452*/ 	.byte	0xff
	.zero		1


	//   ....[51]....
        /*0454*/ 	.word	0x00002f30
        /*0458*/ 	.word	0x00000004
        /*045c*/ 	.word	0x00000000
        /*0460*/ 	.short	0x0101
        /*0462*/ 	.byte	0xff
	.zero		1


	//   ....[52]....
        /*0464*/ 	.word	0x00002f50
        /*0468*/ 	.word	0x000000ff
        /*046c*/ 	.word	0x000000a0
        /*0470*/ 	.short	0x010a
        /*0472*/ 	.byte	0x04
	.zero		1


	//   ....[53]....
        /*0474*/ 	.word	0x00003070
        /*0478*/ 	.word	0x00000002
        /*047c*/ 	.word	0x00000090
        /*0480*/ 	.short	0x010a
        /*0482*/ 	.byte	0xff
	.zero		1


	//   ....[54]....
        /*0484*/ 	.word	0x00003180
        /*0488*/ 	.word	0x00000002
        /*048c*/ 	.word	0x00000000
        /*0490*/ 	.short	0x0101
        /*0492*/ 	.byte	0xff
	.zero		1


	//   ....[55]....
        /*0494*/ 	.word	0x00003210
        /*0498*/ 	.word	0x000000ff
        /*049c*/ 	.word	0x000000a0
        /*04a0*/ 	.short	0x0106
        /*04a2*/ 	.byte	0x04
	.zero		1


	//   ....[56]....
        /*04a4*/ 	.word	0x00003230
        /*04a8*/ 	.word	0x000000ff
        /*04ac*/ 	.word	0x000000a0
        /*04b0*/ 	.short	0x010a
        /*04b2*/ 	.byte	0x04
	.zero		1


	//   ....[57]....
        /*04b4*/ 	.word	0x000032c0
        /*04b8*/ 	.word	0x000000ff
        /*04bc*/ 	.word	0x000000a0
        /*04c0*/ 	.short	0x0106
        /*04c2*/ 	.byte	0x07
	.zero		1


	//   ....[58]....
        /*04c4*/ 	.word	0x00003300
        /*04c8*/ 	.word	0x00000000
        /*04cc*/ 	.word	0x000000a0
        /*04d0*/ 	.short	0x010a
        /*04d2*/ 	.byte	0xff
	.zero		1


	//   ....[59]....
        /*04d4*/ 	.word	0x00003540
        /*04d8*/ 	.word	0x000000ff
        /*04dc*/ 	.word	0x00000008
        /*04e0*/ 	.short	0x010a
        /*04e2*/ 	.byte	0x05
	.zero		1


	//   ....[60]....
        /*04e4*/ 	.word	0x00003560
        /*04e8*/ 	.word	0x000000ff
        /*04ec*/ 	.word	0x00000008
        /*04f0*/ 	.short	0x010a
        /*04f2*/ 	.byte	0x05
	.zero		1


	//   ....[61]....
        /*04f4*/ 	.word	0x000036f0
        /*04f8*/ 	.word	0x000000ff
        /*04fc*/ 	.word	0x00000008
        /*0500*/ 	.short	0x010a
        /*0502*/ 	.byte	0x05
	.zero		1


	//   ....[62]....
        /*0504*/ 	.word	0x00003710
        /*0508*/ 	.word	0x000000ff
        /*050c*/ 	.word	0x00000008
        /*0510*/ 	.short	0x010a
        /*0512*/ 	.byte	0x05
	.zero		1


	//   ....[63]....
        /*0514*/ 	.word	0x000037d0
        /*0518*/ 	.word	0x000000ff
        /*051c*/ 	.word	0x00000000
        /*0520*/ 	.short	0x0101
        /*0522*/ 	.byte	0x04
	.zero		1


	//   ....[64]....
        /*0524*/ 	.word	0x00003b90
        /*0528*/ 	.word	0x00000000
        /*052c*/ 	.word	0x00000090
        /*0530*/ 	.short	0x010a
        /*0532*/ 	.byte	0xff
	.zero		1


	//   ....[65]....
        /*0534*/ 	.word	0x00003c50
        /*0538*/ 	.word	0x00000000
        /*053c*/ 	.word	0x00000000
        /*0540*/ 	.short	0x0101
        /*0542*/ 	.byte	0xff
	.zero		1


	//   ....[66]....
        /*0544*/ 	.word	0x00003d10
        /*0548*/ 	.word	0x000000ff
        /*054c*/ 	.word	0x00000000
        /*0550*/ 	.short	0x010a
        /*0552*/ 	.byte	0x04
	.zero		1


	//   ....[67]....
        /*0554*/ 	.word	0x00003d20
        /*0558*/ 	.word	0x000000ff
        /*055c*/ 	.word	0x000000d0
        /*0560*/ 	.short	0x010a
        /*0562*/ 	.byte	0x2e
	.zero		1


	//   ....[68]....
        /*0564*/ 	.word	0x00003dd0
        /*0568*/ 	.word	0x000000ff
        /*056c*/ 	.word	0x00000000
        /*0570*/ 	.short	0x010a
        /*0572*/ 	.byte	0x07
	.zero		1


	//   ....[69]....
        /*0574*/ 	.word	0x00003f00
        /*0578*/ 	.word	0x000000ff
        /*057c*/ 	.word	0x00000000
        /*0580*/ 	.short	0x010a
        /*0582*/ 	.byte	0x04
	.zero		1


	//   ....[70]....
        /*0584*/ 	.word	0x00004340
        /*0588*/ 	.word	0x000000ff
        /*058c*/ 	.word	0x00000000
        /*0590*/ 	.short	0x010a
        /*0592*/ 	.byte	0x04
	.zero		1


	//   ....[71]....
        /*0594*/ 	.word	0x000043d0
        /*0598*/ 	.word	0x000000ff
        /*059c*/ 	.word	0x00000000
        /*05a0*/ 	.short	0x010a
        /*05a2*/ 	.byte	0x05
	.zero		1


	//   ....[72]....
        /*05a4*/ 	.word	0x00004460
        /*05a8*/ 	.word	0x000000ff
        /*05ac*/ 	.word	0x00000000
        /*05b0*/ 	.short	0x010a
        /*05b2*/ 	.byte	0x05
	.zero		1


	//   ....[73]....
        /*05b4*/ 	.word	0x00004500
        /*05b8*/ 	.word	0x00000000
        /*05bc*/ 	.word	0x00000000
        /*05c0*/ 	.short	0x010a
        /*05c2*/ 	.byte	0xff
	.zero		1


	//   ....[74]....
        /*05c4*/ 	.word	0x00004540
        /*05c8*/ 	.word	0x00000000
        /*05cc*/ 	.word	0x00000000
        /*05d0*/ 	.short	0x010a
        /*05d2*/ 	.byte	0xff
	.zero		1


	//   ....[75]....
        /*05d4*/ 	.word	0x000045b0
        /*05d8*/ 	.word	0x000000ff
        /*05dc*/ 	.word	0x00000000
        /*05e0*/ 	.short	0x0101
        /*05e2*/ 	.byte	0x04
	.zero		1


	//   ....[76]....
        /*05e4*/ 	.word	0x000045f0
        /*05e8*/ 	.word	0x000000ff
        /*05ec*/ 	.word	0x00000110
        /*05f0*/ 	.short	0x010a
        /*05f2*/ 	.byte	0x29
	.zero		1


	//   ....[77]....
        /*05f4*/ 	.word	0x00004640
        /*05f8*/ 	.word	0x000000ff
        /*05fc*/ 	.word	0x00000000
        /*0600*/ 	.short	0x0101
        /*0602*/ 	.byte	0x04
	.zero		1


	//   ....[78]....
        /*0604*/ 	.word	0x00004b20
        /*0608*/ 	.word	0x00000008
        /*060c*/ 	.word	0x00000090
        /*0610*/ 	.short	0x010a
        /*0612*/ 	.byte	0xff
	.zero		1


	//   ....[79]....
        /*0614*/ 	.word	0x00004c90
        /*0618*/ 	.word	0x00000000
        /*061c*/ 	.word	0x00000000
        /*0620*/ 	.short	0x0101
        /*0622*/ 	.byte	0xff
	.zero		1


	//   ....[80]....
        /*0624*/ 	.word	0x00005170
        /*0628*/ 	.word	0x000000ff
        /*062c*/ 	.word	0x00000088
        /*0630*/ 	.short	0x010a
        /*0632*/ 	.byte	0x15
	.zero		1


	//   ....[81]....
        /*0634*/ 	.word	0x00005300
        /*0638*/ 	.word	0x000000ff
        /*063c*/ 	.word	0x00000060
        /*0640*/ 	.short	0x010a
        /*0642*/ 	.byte	0x15
	.zero		1


	//   ....[82]....
        /*0644*/ 	.word	0x000054d0
        /*0648*/ 	.word	0x000000ff
        /*064c*/ 	.word	0x00000040
        /*0650*/ 	.short	0x010b
        /*0652*/ 	.byte	0x15
	.zero		1


	//   ....[83]....
        /*0654*/ 	.word	0x000054f0
        /*0658*/ 	.word	0x000000ff
        /*065c*/ 	.word	0x00000000
        /*0660*/ 	.short	0x0101
        /*0662*/ 	.byte	0x04
	.zero		1


	//   ....[84]....
        /*0664*/ 	.word	0x00005500
        /*0668*/ 	.word	0x000000ff
        /*066c*/ 	.word	0x00000068
        /*0670*/ 	.short	0x010a
        /*0672*/ 	.byte	0x15
	.zero		1


	//   ....[85]....
        /*0674*/ 	.word	0x000056b0
        /*0678*/ 	.word	0x000000ff
        /*067c*/ 	.word	0x00000048
        /*0680*/ 	.short	0x010b
        /*0682*/ 	.byte	0x15
	.zero		1


	//   ....[86]....
        /*0684*/ 	.word	0x000056d0
        /*0688*/ 	.word	0x000000ff
        /*068c*/ 	.word	0x00000000
        /*0690*/ 	.short	0x0101
        /*0692*/ 	.byte	0x04
	.zero		1


	//   ....[87]....
        /*0694*/ 	.word	0x000056e0
        /*0698*/ 	.word	0x000000ff
        /*069c*/ 	.word	0x00000070
        /*06a0*/ 	.short	0x010a
        /*06a2*/ 	.byte	0x15
	.zero		1


	//   ....[88]....
        /*06a4*/ 	.word	0x000058b0
        /*06a8*/ 	.word	0x000000ff
        /*06ac*/ 	.word	0x00000050
        /*06b0*/ 	.short	0x010b
        /*06b2*/ 	.byte	0x15
	.zero		1


	//   ....[89]....
        /*06b4*/ 	.word	0x000058d0
        /*06b8*/ 	.word	0x000000ff
        /*06bc*/ 	.word	0x00000000
        /*06c0*/ 	.short	0x0101
        /*06c2*/ 	.byte	0x04
	.zero		1


	//   ....[90]....
        /*06c4*/ 	.word	0x000058e0
        /*06c8*/ 	.word	0x000000ff
        /*06cc*/ 	.word	0x00000078
        /*06d0*/ 	.short	0x010a
        /*06d2*/ 	.byte	0x15
	.zero		1


	//   ....[91]....
        /*06d4*/ 	.word	0x00005b30
        /*06d8*/ 	.word	0x000000ff
        /*06dc*/ 	.word	0x00000058
        /*06e0*/ 	.short	0x010b
        /*06e2*/ 	.byte	0x15
	.zero		1


	//   ....[92]....
        /*06e4*/ 	.word	0x00005b40
        /*06e8*/ 	.word	0x000000ff
        /*06ec*/ 	.word	0x00000000
        /*06f0*/ 	.short	0x0101
        /*06f2*/ 	.byte	0x27
	.zero		1


	//   ....[93]....
        /*06f4*/ 	.word	0x00005b70
        /*06f8*/ 	.word	0x000000ff
        /*06fc*/ 	.word	0x00000060
        /*0700*/ 	.short	0x010a
        /*0702*/ 	.byte	0x15
	.zero		1


	//   ....[94]....
        /*0704*/ 	.word	0x00005b90
        /*0708*/ 	.word	0x000000ff
        /*070c*/ 	.word	0x00000068
        /*0710*/ 	.short	0x010a
        /*0712*/ 	.byte	0x15
	.zero		1


	//   ....[95]....
        /*0714*/ 	.word	0x00005bb0
        /*0718*/ 	.word	0x000000ff
        /*071c*/ 	.word	0x00000070
        /*0720*/ 	.short	0x010a
        /*0722*/ 	.byte	0x15
	.zero		1


	//   ....[96]....
        /*0724*/ 	.word	0x00005bf0
        /*0728*/ 	.word	0x00000000
        /*072c*/ 	.word	0x00000078
        /*0730*/ 	.short	0x010a
        /*0732*/ 	.byte	0xff
	.zero		1


	//   ....[97]....
        /*0734*/ 	.word	0x00005f50
        /*0738*/ 	.word	0x00000003
        /*073c*/ 	.word	0x00000090
        /*0740*/ 	.short	0x010a
        /*0742*/ 	.byte	0xff
	.zero		1


	//   ....[98]....
        /*0744*/ 	.word	0x000060d0
        /*0748*/ 	.word	0x00000000
        /*074c*/ 	.word	0x00000000
        /*0750*/ 	.short	0x0101
        /*0752*/ 	.byte	0xff
	.zero		1


	//   ....[99]....
        /*0754*/ 	.word	0x00006c40
        /*0758*/ 	.word	0x000000ff
        /*075c*/ 	.word	0x00000040
        /*0760*/ 	.short	0x010a
        /*0762*/ 	.byte	0x2b
	.zero		1


	//   ....[100]....
        /*0764*/ 	.word	0x00006c80
        /*0768*/ 	.word	0x00000063
        /*076c*/ 	.word	0x000000b0
        /*0770*/ 	.short	0x010a
        /*0772*/ 	.byte	0xff
	.zero		1


	//   ....[101]....
        /*0774*/ 	.word	0x00006d70
        /*0778*/ 	.word	0x000000ff
        /*077c*/ 	.word	0x00000040
        /*0780*/ 	.short	0x010a
        /*0782*/ 	.byte	0x2b
	.zero		1


	//   ....[102]....
        /*0784*/ 	.word	0x00006e60
        /*0788*/ 	.word	0x00000063
        /*078c*/ 	.word	0x000000b0
        /*0790*/ 	.short	0x010a
        /*0792*/ 	.byte	0xff
	.zero		1


	//   ....[103]....
        /*0794*/ 	.word	0x00007980
        /*0798*/ 	.word	0x00000000
        /*079c*/ 	.word	0x00000000
        /*07a0*/ 	.short	0x0101
        /*07a2*/ 	.byte	0xff
	.zero		1


	//   ....[104]....
        /*07a4*/ 	.word	0x00007990
        /*07a8*/ 	.word	0x00000003
        /*07ac*/ 	.word	0x00000040
        /*07b0*/ 	.short	0x010a
        /*07b2*/ 	.byte	0xff
	.zero		1


	//   ....[105]....
        /*07b4*/ 	.word	0x00007a70
        /*07b8*/ 	.word	0x00000003
        /*07bc*/ 	.word	0x00000040
        /*07c0*/ 	.short	0x010a
        /*07c2*/ 	.byte	0xff
	.zero		1


	//   ....[106]....
        /*07c4*/ 	.word	0x00008630
        /*07c8*/ 	.word	0x0000003d
        /*07cc*/ 	.word	0x00000000
        /*07d0*/ 	.short	0x0101
        /*07d2*/ 	.byte	0xff
	.zero		1


	//   ....[107]....
        /*07d4*/ 	.word	0x00008650
        /*07d8*/ 	.word	0x0000003e
        /*07dc*/ 	.word	0x00000040
        /*07e0*/ 	.short	0x010a
        /*07e2*/ 	.byte	0xff
	.zero		1


	//   ....[108]....
        /*07e4*/ 	.word	0x00008720
        /*07e8*/ 	.word	0x0000003e
        /*07ec*/ 	.word	0x00000040
        /*07f0*/ 	.short	0x010a
        /*07f2*/ 	.byte	0xff
	.zero		1


	//   ....[109]....
        /*07f4*/ 	.word	0x000092e0
        /*07f8*/ 	.word	0x0000003d
        /*07fc*/ 	.word	0x00000000
        /*0800*/ 	.short	0x0101
        /*0802*/ 	.byte	0xff
	.zero		1


	//   ....[110]....
        /*0804*/ 	.word	0x00009300
        /*0808*/ 	.word	0x0000003e
        /*080c*/ 	.word	0x00000040
        /*0810*/ 	.short	0x010a
        /*0812*/ 	.byte	0xff
	.zero		1


	//   ....[111]....
        /*0814*/ 	.word	0x000093d0
        /*0818*/ 	.word	0x0000003e
        /*081c*/ 	.word	0x00000040
        /*0820*/ 	.short	0x010a
        /*0822*/ 	.byte	0xff
	.zero		1


	//   ....[112]....
        /*0824*/ 	.word	0x000096a0
        /*0828*/ 	.word	0x00000063
        /*082c*/ 	.word	0x00000000
        /*0830*/ 	.short	0x0101
        /*0832*/ 	.byte	0xff
	.zero		1


	//   ....[113]....
        /*0834*/ 	.word	0x00009fe0
        /*0838*/ 	.word	0x00000002
        /*083c*/ 	.word	0x00000000
        /*0840*/ 	.short	0x0101
        /*0842*/ 	.byte	0xff
	.zero		1


	//   ....[114]....
        /*0844*/ 	.word	0x0000a270
        /*0848*/ 	.word	0x000000ff
        /*084c*/ 	.word	0x00000000
        /*0850*/ 	.short	0x0101
        /*0852*/ 	.byte	0x04
	.zero		1


	//   ....[115]....
        /*0854*/ 	.word	0x0000a290
        /*0858*/ 	.word	0x00000003
        /*085c*/ 	.word	0x00000100
        /*0860*/ 	.short	0x010a
        /*0862*/ 	.byte	0xff
	.zero		1


	//   ....[116]....
        /*0864*/ 	.word	0x0000a2f0
        /*0868*/ 	.word	0x00000000
        /*086c*/ 	.word	0x00000020
        /*0870*/ 	.short	0x010a
        /*0872*/ 	.byte	0xff
	.zero		1


	//   ....[117]....
        /*0874*/ 	.word	0x0000a350
        /*0878*/ 	.word	0x00000000
        /*087c*/ 	.word	0x00000020
        /*0880*/ 	.short	0x010a
        /*0882*/ 	.byte	0xff
	.zero		1


	//   ....[118]....
        /*0884*/ 	.word	0x0000a3a0
        /*0888*/ 	.word	0x00000003
        /*088c*/ 	.word	0x00000090
        /*0890*/ 	.short	0x010a
        /*0892*/ 	.byte	0xff
	.zero		1


	//   ....[119]....
        /*0894*/ 	.word	0x0000a400
        /*0898*/ 	.word	0x00000000
        /*089c*/ 	.word	0x00000000
        /*08a0*/ 	.short	0x010a
        /*08a2*/ 	.byte	0xff
	.zero		1


	//   ....[120]....
        /*08a4*/ 	.word	0x0000a460
        /*08a8*/ 	.word	0x00000000
        /*08ac*/ 	.word	0x00000000
        /*08b0*/ 	.short	0x010a
        /*08b2*/ 	.byte	0xff
	.zero		1


	//   ....[121]....
        /*08b4*/ 	.word	0x0000a4c0
        /*08b8*/ 	.word	0x00000000
        /*08bc*/ 	.word	0x00000000
        /*08c0*/ 	.short	0x010a
        /*08c2*/ 	.byte	0xff
	.zero		1


	//   ....[122]....
        /*08c4*/ 	.word	0x0000a510
        /*08c8*/ 	.word	0x00000002
        /*08cc*/ 	.word	0x000000f0
        /*08d0*/ 	.short	0x010a
        /*08d2*/ 	.byte	0xff
	.zero		1


	//   ....[123]....
        /*08d4*/ 	.word	0x0000a570
        /*08d8*/ 	.word	0x00000002
        /*08dc*/ 	.word	0x000000a0
        /*08e0*/ 	.short	0x010a
        /*08e2*/ 	.byte	0xff
	.zero		1


	//   ....[124]....
        /*08e4*/ 	.word	0x0000a5c0
        /*08e8*/ 	.word	0x00000002
        /*08ec*/ 	.word	0x00000090
        /*08f0*/ 	.short	0x010a
        /*08f2*/ 	.byte	0xff
	.zero		1


	//   ....[125]....
        /*08f4*/ 	.word	0x0000a620
        /*08f8*/ 	.word	0x00000000
        /*08fc*/ 	.word	0x000000a0
        /*0900*/ 	.short	0x010a
        /*0902*/ 	.byte	0xff
	.zero		1


	//   ....[126]....
        /*0904*/ 	.word	0x0000a680
        /*0908*/ 	.word	0x00000000
        /*090c*/ 	.word	0x00000008
        /*0910*/ 	.short	0x010a
        /*0912*/ 	.byte	0xff
	.zero		1


	//   ....[127]....
        /*0914*/ 	.word	0x0000a770
        /*0918*/ 	.word	0x00000000
        /*091c*/ 	.word	0x00000008
        /*0920*/ 	.short	0x010a
        /*0922*/ 	.byte	0xff
	.zero		1


	//   ....[128]....
        /*0924*/ 	.word	0x0000a7c0
        /*0928*/ 	.word	0x00000000
        /*092c*/ 	.word	0x00000090
        /*0930*/ 	.short	0x010a
        /*0932*/ 	.byte	0xff
	.zero		1


	//   ....[129]....
        /*0934*/ 	.word	0x0000a820
        /*0938*/ 	.word	0x00000000
        /*093c*/ 	.word	0x000000d0
        /*0940*/ 	.short	0x010a
        /*0942*/ 	.byte	0xff
	.zero		1


	//   ....[130]....
        /*0944*/ 	.word	0x0000a880
        /*0948*/ 	.word	0x00000000
        /*094c*/ 	.word	0x00000000
        /*0950*/ 	.short	0x010a
        /*0952*/ 	.byte	0xff
	.zero		1


	//   ....[131]....
        /*0954*/ 	.word	0x0000a8e0
        /*0958*/ 	.word	0x00000000
        /*095c*/ 	.word	0x00000000
        /*0960*/ 	.short	0x010a
        /*0962*/ 	.byte	0xff
	.zero		1


	//   ....[132]....
        /*0964*/ 	.word	0x0000a940
        /*0968*/ 	.word	0x00000000
        /*096c*/ 	.word	0x00000000
        /*0970*/ 	.short	0x010a
        /*0972*/ 	.byte	0xff
	.zero		1


	//   ....[133]....
        /*0974*/ 	.word	0x0000a9a0
        /*0978*/ 	.word	0x00000000
        /*097c*/ 	.word	0x00000000
        /*0980*/ 	.short	0x010a
        /*0982*/ 	.byte	0xff
	.zero		1


	//   ....[134]....
        /*0984*/ 	.word	0x0000aa00
        /*0988*/ 	.word	0x00000000
        /*098c*/ 	.word	0x00000110
        /*0990*/ 	.short	0x010a
        /*0992*/ 	.byte	0xff
	.zero		1


	//   ....[135]....
        /*0994*/ 	.word	0x0000aa50
        /*0998*/ 	.word	0x00000008
        /*099c*/ 	.word	0x00000090
        /*09a0*/ 	.short	0x010a
        /*09a2*/ 	.byte	0xff
	.zero		1


	//   ....[136]....
        /*09a4*/ 	.word	0x0000aab0
        /*09a8*/ 	.word	0x00000000
        /*09ac*/ 	.word	0x00000088
        /*09b0*/ 	.short	0x010a
        /*09b2*/ 	.byte	0xff
	.zero		1


	//   ....[137]....
        /*09b4*/ 	.word	0x0000ab10
        /*09b8*/ 	.word	0x00000005
        /*09bc*/ 	.word	0x00000060
        /*09c0*/ 	.short	0x010a
        /*09c2*/ 	.byte	0xff
	.zero		1


	//   ....[138]....
        /*09c4*/ 	.word	0x0000ab70
        /*09c8*/ 	.word	0x00000005
        /*09cc*/ 	.word	0x00000068
        /*09d0*/ 	.short	0x010a
        /*09d2*/ 	.byte	0xff
	.zero		1


	//   ....[139]....
        /*09d4*/ 	.word	0x0000abd0
        /*09d8*/ 	.word	0x00000005
        /*09dc*/ 	.word	0x00000070
        /*09e0*/ 	.short	0x010a
        /*09e2*/ 	.byte	0xff
	.zero		1


	//   ....[140]....
        /*09e4*/ 	.word	0x0000ac30
        /*09e8*/ 	.word	0x00000005
        /*09ec*/ 	.word	0x00000078
        /*09f0*/ 	.short	0x010a
        /*09f2*/ 	.byte	0xff
	.zero		1


	//   ....[141]....
        /*09f4*/ 	.word	0x0000ac90
        /*09f8*/ 	.word	0x00000000
        /*09fc*/ 	.word	0x00000060
        /*0a00*/ 	.short	0x010a
        /*0a02*/ 	.byte	0xff
	.zero		1


	//   ....[142]....
        /*0a04*/ 	.word	0x0000acf0
        /*0a08*/ 	.word	0x00000000
        /*0a0c*/ 	.word	0x00000068
        /*0a10*/ 	.short	0x010a
        /*0a12*/ 	.byte	0xff
	.zero		1


	//   ....[143]....
        /*0a14*/ 	.word	0x0000ad50
        /*0a18*/ 	.word	0x00000000
        /*0a1c*/ 	.word	0x00000070
        /*0a20*/ 	.short	0x010a
        /*0a22*/ 	.byte	0xff
	.zero		1


	//   ....[144]....
        /*0a24*/ 	.word	0x0000ada0
        /*0a28*/ 	.word	0x00000003
        /*0a2c*/ 	.word	0x00000090
        /*0a30*/ 	.short	0x010a
        /*0a32*/ 	.byte	0xff
	.zero		1


	//   ....[145]....
        /*0a34*/ 	.word	0x0000ae00
        /*0a38*/ 	.word	0x00000002
        /*0a3c*/ 	.word	0x00000040
        /*0a40*/ 	.short	0x010a
        /*0a42*/ 	.byte	0xff
	.zero		1


	//   ....[146]....
        /*0a44*/ 	.word	0x0000ae50
        /*0a48*/ 	.word	0x00000063
        /*0a4c*/ 	.word	0x000000b0
        /*0a50*/ 	.short	0x010a
        /*0a52*/ 	.byte	0xff
	.zero		1


	//   ....[147]....
        /*0a54*/ 	.word	0x0000aea0
        /*0a58*/ 	.word	0x00000003
        /*0a5c*/ 	.word	0x00000040
        /*0a60*/ 	.short	0x010a
        /*0a62*/ 	.byte	0xff
	.zero		1


	//   ....[148]....
        /*0a64*/ 	.word	0x0000aef0
        /*0a68*/ 	.word	0x0000003e
        /*0a6c*/ 	.word	0x00000040
        /*0a70*/ 	.short	0x010a
        /*0a72*/ 	.byte	0xff
	.zero		1


	//   ....[149]....
        /*0a74*/ 	.word	0x0000af40
        /*0a78*/ 	.word	0x0000003e
        /*0a7c*/ 	.word	0x00000040
        /*0a80*/ 	.short	0x010a
        /*0a82*/ 	.byte	0xff
	.zero		1


	//----- nvinfo : EIATTR_NUM_MBARRIERS
	.align		4
.L_47:
        /*0a84*/ 	.byte	0x03, 0x38
        /*0a86*/ 	.short	0x0023


	//----- nvinfo : EIATTR_EXIT_INSTR_OFFSETS
	.align		4
        /*0a88*/ 	.byte	0x04, 0x1c
        /*0a8a*/ 	.short	(.L_49 - .L_48)


	//   ....[0]....
.L_48:
        /*0a8c*/ 	.word	0x00002de0


	//   ....[1]....
        /*0a90*/ 	.word	0x000032d0


	//   ....[2]....
        /*0a94*/ 	.word	0x00003330


	//   ....[3]....
        /*0a98*/ 	.word	0x00004870


	//   ....[4]....
        /*0a9c*/ 	.word	0x00005c20


	//   ....[5]....
        /*0aa0*/ 	.word	0x00005c60


	//   ....[6]....
        /*0aa4*/ 	.word	0x0000a160


	//   ....[7]....
        /*0aa8*/ 	.word	0x0000a1e0


	//   ....[8]....
        /*0aac*/ 	.word	0x0000a210


	//   ....[9]....
        /*0ab0*/ 	.word	0x0000a280


	//----- nvinfo : EIATTR_MAX_THREADS
	.align		4
.L_49:
        /*0ab4*/ 	.byte	0x04, 0x05
        /*0ab6*/ 	.short	(.L_51 - .L_50)
.L_50:
        /*0ab8*/ 	.word	0x00000100
        /*0abc*/ 	.word	0x00000001
        /*0ac0*/ 	.word	0x00000001


	//----- nvinfo : EIATTR_CRS_STACK_SIZE
	.align		4
.L_51:
        /*0ac4*/ 	.byte	0x04, 0x1e
        /*0ac6*/ 	.short	(.L_53 - .L_52)
.L_52:
        /*0ac8*/ 	.word	0x00000000


	//----- nvinfo : EIATTR_CBANK_PARAM_SIZE
	.align		4
.L_53:
        /*0acc*/ 	.byte	0x03, 0x19
        /*0ace*/ 	.short	0x0800


	//----- nvinfo : EIATTR_PARAM_CBANK
	.align		4
        /*0ad0*/ 	.byte	0x04, 0x0a
        /*0ad2*/ 	.short	(.L_55 - .L_54)
	.align		4
.L_54:
        /*0ad4*/ 	.word	index@(.nv.constant0._ZN7cutlass13device_kernelINS_4gemm6kernel13GemmUniversalIN4cute5tupleIJiiiiEEENS1_10collective13CollectiveMmaINS1_35MainloopSm100TmaUmmaWarpSpecializedILi4ELi2ELi4ENS5_IJNS4_1CILi8EEENSA_ILi1EEESC_EEEEENS5_IJNSA_ILi128EEENSA_ILi256EEESF_EEENS_6half_tENS5_IJlSC_lEEESI_SJ_NS4_8TiledMMAINS4_8MMA_AtomIJNS4_26SM100_MMA_F16BF16_2x1SM_SSISI_SI_fLi128ELi256ELNS4_4UMMA5MajorE0ELSO_0ELNSN_7ScaleInE0ELSP_0EEEEEENS4_6LayoutINS5_IJSC_SC_SC_EEENS5_IJNSA_ILi0EEESU_SU_EEEEENS5_IJNS4_10UnderscoreESX_SX_EEEEENS4_18SM100_TMA_2SM_LOADENS4_14ComposedLayoutINS4_7SwizzleILi3ELi4ELi3EEENS4_18smem_ptr_flag_bitsILi16EEENSS_INS5_IJSB_NSA_ILi64EEEEEENS5_IJS16_SC_EEEEEEEvNS4_8identityENS4_28SM100_TMA_2SM_LOAD_MULTICASTES1A_vS1B_EENS_8epilogue10collective18CollectiveEpilogueINS1E_23Sm100TmaWarpSpecializedILi4ELi2ELi32ELb1ELb0EEEJNS5_IJS16_SG_SF_EEENS5_IJNSS_IS16_SC_EENSS_INS5_IJNSA_ILi32EEENSA_ILi2EEEEEENS5_IJSC_SF_EEEEEEEESI_SJ_SI_SJ_NS1E_6fusion15FusionCallbacksIS1I_NS1R_17LinearCombinationISI_fSI_fLNS_15FloatRoundStyleE2EEES1J_S1Q_JEEENS4_5SM1004TMEM4LOAD26SM100_TMEM_LOAD_32dp32b32xENS4_13SM90_TMA_LOADENS11_INS12_ILi2ELi4ELi3EEES15_NSS_INS5_IJSB_S1L_EEENS5_IJS1L_SC_EEEEEEENS4_39AutoVectorizingCopyWithAssumedAlignmentILi128EEENS4_14SM90_TMA_STOREES26_S28_S28_EEEvvEEEEvNT_6ParamsE)
        /*0ad8*/ 	.short	0x0380
        /*0ada*/ 	.short	0x0800


	//----- nvinfo : EIATTR_SW_WAR
	.align		4
.L_55:
        /*0adc*/ 	.byte	0x04, 0x36
        /*0ade*/ 	.short	(.L_57 - .L_56)
.L_56:
        /*0ae0*/ 	.word	0x00000008
.L_57:


//--------------------- .nv.callgraph             --------------------------
	.section	.nv.callgraph,"",@"SHT_CUDA_CALLGRAPH"
	.align	4
	.sectionentsize	8
	.align		4
        /*0000*/ 	.word	0x00000000
	.align		4
        /*0004*/ 	.word	0xffffffff
	.align		4
        /*0008*/ 	.word	index@(_ZN7cutlass13device_kernelINS_4gemm6kernel13GemmUniversalIN4cute5tupleIJiiiiEEENS1_10collective13CollectiveMmaINS1_35MainloopSm100TmaUmmaWarpSpecializedILi4ELi2ELi4ENS5_IJNS4_1CILi8EEENSA_ILi1EEESC_EEEEENS5_IJNSA_ILi128EEENSA_ILi256EEESF_EEENS_6half_tENS5_IJlSC_lEEESI_SJ_NS4_8TiledMMAINS4_8MMA_AtomIJNS4_26SM100_MMA_F16BF16_2x1SM_SSISI_SI_fLi128ELi256ELNS4_4UMMA5MajorE0ELSO_0ELNSN_7ScaleInE0ELSP_0EEEEEENS4_6LayoutINS5_IJSC_SC_SC_EEENS5_IJNSA_ILi0EEESU_SU_EEEEENS5_IJNS4_10UnderscoreESX_SX_EEEEENS4_18SM100_TMA_2SM_LOADENS4_14ComposedLayoutINS4_7SwizzleILi3ELi4ELi3EEENS4_18smem_ptr_flag_bitsILi16EEENSS_INS5_IJSB_NSA_ILi64EEEEEENS5_IJS16_SC_EEEEEEEvNS4_8identityENS4_28SM100_TMA_2SM_LOAD_MULTICASTES1A_vS1B_EENS_8epilogue10collective18CollectiveEpilogueINS1E_23Sm100TmaWarpSpecializedILi4ELi2ELi32ELb1ELb0EEEJNS5_IJS16_SG_SF_EEENS5_IJNSS_IS16_SC_EENSS_INS5_IJNSA_ILi32EEENSA_ILi2EEEEEENS5_IJSC_SF_EEEEEEEESI_SJ_SI_SJ_NS1E_6fusion15FusionCallbacksIS1I_NS1R_17LinearCombinationISI_fSI_fLNS_15FloatRoundStyleE2EEES1J_S1Q_JEEENS4_5SM1004TMEM4LOAD26SM100_TMEM_LOAD_32dp32b32xENS4_13SM90_TMA_LOADENS11_INS12_ILi2ELi4ELi3EEES15_NSS_INS5_IJSB_S1L_EEENS5_IJS1L_SC_EEEEEEENS4_39AutoVectorizingCopyWithAssumedAlignmentILi128EEENS4_14SM90_TMA_STOREES26_S28_S28_EEEvvEEEEvNT_6ParamsE)
	.align		4
        /*000c*/ 	.word	index@(__assertfail)
	.align		4
        /*0010*/ 	.word	0x00000000
	.align		4
        /*0014*/ 	.word	0xfffffffe
	.align		4
        /*0018*/ 	.word	0x00000000
	.align		4
        /*001c*/ 	.word	0xfffffffd
	.align		4
        /*0020*/ 	.word	0x00000000
	.align		4
        /*0024*/ 	.word	0xfffffffc


//--------------------- .nv.constant4             --------------------------
	.section	.nv.constant4,"a",@progbits
	.align	8
	.align		8
.nv.constant4:
        /*0000*/ 	.dword	__assertfail
	.align		8
        /*0008*/ 	.dword	__unnamed_1
	.align		8
        /*0010*/ 	.dword	__unnamed_2
	.align		8
        /*0018*/ 	.dword	_ZN40_INTERNAL_e93530f5_4_k_cu_fc5fd940_175394cuda3std3__45__cpo5beginE
	.align		8
        /*0020*/ 	.dword	_ZN40_INTERNAL_e93530f5_4_k_cu_fc5fd940_175394cuda3std3__45__cpo3endE
	.align		8
        /*0028*/ 	.dword	_ZN40_INTERNAL_e93530f5_4_k_cu_fc5fd940_175394cuda3std3__45__cpo6cbeginE
	.align		8
        /*0030*/ 	.dword	_ZN40_INTERNAL_e93530f5_4_k_cu_fc5fd940_175394cuda3std3__45__cpo4cendE
	.align		8
        /*0038*/ 	.dword	_ZN40_INTERNAL_e93530f5_4_k_cu_fc5fd940_175394cuda3std3__442_GLOBAL__N__e93530f5_4_k_cu_fc5fd940_175396ignoreE
	.align		8
        /*0040*/ 	.dword	_ZN40_INTERNAL_e93530f5_4_k_cu_fc5fd940_175394cuda3std3__419piecewise_constructE
	.align		8
        /*0048*/ 	.dword	_ZN40_INTERNAL_e93530f5_4_k_cu_fc5fd940_175394cuda3std3__48in_placeE
	.align		8
        /*0050*/ 	.dword	_ZN40_INTERNAL_e93530f5_4_k_cu_fc5fd940_175394cuda3std6ranges3__45__cpo4swapE
	.align		8
        /*0058*/ 	.dword	_ZN40_INTERNAL_e93530f5_4_k_cu_fc5fd940_175394cuda3std6ranges3__45__cpo9iter_moveE
	.align		8
        /*0060*/ 	.dword	_ZN40_INTERNAL_e93530f5_4_k_cu_fc5fd940_175394cute7productE
	.align		8
        /*0068*/ 	.dword	_ZN40_INTERNAL_e93530f5_4_k_cu_fc5fd940_175394cute1_E
	.align		8
        /*0070*/ 	.dword	$str$25
	.align		8
        /*0078*/ 	.dword	$str$26
	.align		8
        /*0080*/ 	.dword	$str$27
	.align		8
        /*0088*/ 	.dword	$str$28


//--------------------- .text._ZN7cutlass13device_kernelINS_4gemm6kernel13GemmUniversalIN4cute5tupleIJiiiiEEENS1_10collective13CollectiveMmaINS1_35MainloopSm100TmaUmmaWarpSpecializedILi4ELi2ELi4ENS5_IJNS4_1CILi8EEENSA_ILi1EEESC_EEEEENS5_IJNSA_ILi128EEENSA_ILi256EEESF_EEENS_6half_tENS5_IJlSC_lEEESI_SJ_NS4_8TiledMMAINS4_8MMA_AtomIJNS4_26SM100_MMA_F16BF16_2x1SM_SSISI_SI_fLi128ELi256ELNS4_4UMMA5MajorE0ELSO_0ELNSN_7ScaleInE0ELSP_0EEEEEENS4_6LayoutINS5_IJSC_SC_SC_EEENS5_IJNSA_ILi0EEESU_SU_EEEEENS5_IJNS4_10UnderscoreESX_SX_EEEEENS4_18SM100_TMA_2SM_LOADENS4_14ComposedLayoutINS4_7SwizzleILi3ELi4ELi3EEENS4_18smem_ptr_flag_bitsILi16EEENSS_INS5_IJSB_NSA_ILi64EEEEEENS5_IJS16_SC_EEEEEEEvNS4_8identityENS4_28SM100_TMA_2SM_LOAD_MULTICASTES1A_vS1B_EENS_8epilogue10collective18CollectiveEpilogueINS1E_23Sm100TmaWarpSpecializedILi4ELi2ELi32ELb1ELb0EEEJNS5_IJS16_SG_SF_EEENS5_IJNSS_IS16_SC_EENSS_INS5_IJNSA_ILi32EEENSA_ILi2EEEEEENS5_IJSC_SF_EEEEEEEESI_SJ_SI_SJ_NS1E_6fusion15FusionCallbacksIS1I_NS1R_17LinearCombinationISI_fSI_fLNS_15FloatRoundStyleE2EEES1J_S1Q_JEEENS4_5SM1004TMEM4LOAD26SM100_TMEM_LOAD_32dp32b32xENS4_13SM90_TMA_LOADENS11_INS12_ILi2ELi4ELi3EEES15_NSS_INS5_IJSB_S1L_EEENS5_IJS1L_SC_EEEEEEENS4_39AutoVectorizingCopyWithAssumedAlignmentILi128EEENS4_14SM90_TMA_STOREES26_S28_S28_EEEvvEEEEvNT_6ParamsE --------------------------
	.section	.text._ZN7cutlass13device_kernelINS_4gemm6kernel13GemmUniversalIN4cute5tupleIJiiiiEEENS1_10collective13CollectiveMmaINS1_35MainloopSm100TmaUmmaWarpSpecializedILi4ELi2ELi4ENS5_IJNS4_1CILi8EEENSA_ILi1EEESC_EEEEENS5_IJNSA_ILi128EEENSA_ILi256EEESF_EEENS_6half_tENS5_IJlSC_lEEESI_SJ_NS4_8TiledMMAINS4_8MMA_AtomIJNS4_26SM100_MMA_F16BF16_2x1SM_SSISI_SI_fLi128ELi256ELNS4_4UMMA5MajorE0ELSO_0ELNSN_7ScaleInE0ELSP_0EEEEEENS4_6LayoutINS5_IJSC_SC_SC_EEENS5_IJNSA_ILi0EEESU_SU_EEEEENS5_IJNS4_10UnderscoreESX_SX_EEEEENS4_18SM100_TMA_2SM_LOADENS4_14ComposedLayoutINS4_7SwizzleILi3ELi4ELi3EEENS4_18smem_ptr_flag_bitsILi16EEENSS_INS5_IJSB_NSA_ILi64EEEEEENS5_IJS16_SC_EEEEEEEvNS4_8identityENS4_28SM100_TMA_2SM_LOAD_MULTICASTES1A_vS1B_EENS_8epilogue10collective18CollectiveEpilogueINS1E_23Sm100TmaWarpSpecializedILi4ELi2ELi32ELb1ELb0EEEJNS5_IJS16_SG_SF_EEENS5_IJNSS_IS16_SC_EENSS_INS5_IJNSA_ILi32EEENSA_ILi2EEEEEENS5_IJSC_SF_EEEEEEEESI_SJ_SI_SJ_NS1E_6fusion15FusionCallbacksIS1I_NS1R_17LinearCombinationISI_fSI_fLNS_15FloatRoundStyleE2EEES1J_S1Q_JEEENS4_5SM1004TMEM4LOAD26SM100_TMEM_LOAD_32dp32b32xENS4_13SM90_TMA_LOADENS11_INS12_ILi2ELi4ELi3EEES15_NSS_INS5_IJSB_S1L_EEENS5_IJS1L_SC_EEEEEEENS4_39AutoVectorizingCopyWithAssumedAlignmentILi128EEENS4_14SM90_TMA_STOREES26_S28_S28_EEEvvEEEEvNT_6ParamsE,"ax",@progbits
	.align	128
.text._ZN7cutlass13device_kernelINS_4gemm6kernel13GemmUniversalIN4cute5tupleIJiiiiEEENS1_10collective13CollectiveMmaINS1_35MainloopSm100TmaUmmaWarpSpecializedILi4ELi2ELi4ENS5_IJNS4_1CILi8EEENSA_ILi1EEESC_EEEEENS5_IJNSA_ILi128EEENSA_ILi256EEESF_EEENS_6half_tENS5_IJlSC_lEEESI_SJ_NS4_8TiledMMAINS4_8MMA_AtomIJNS4_26SM100_MMA_F16BF16_2x1SM_SSISI_SI_fLi128ELi256ELNS4_4UMMA5MajorE0ELSO_0ELNSN_7ScaleInE0ELSP_0EEEEEENS4_6LayoutINS5_IJSC_SC_SC_EEENS5_IJNSA_ILi0EEESU_SU_EEEEENS5_IJNS4_10UnderscoreESX_SX_EEEEENS4_18SM100_TMA_2SM_LOADENS4_14ComposedLayoutINS4_7SwizzleILi3ELi4ELi3EEENS4_18smem_ptr_flag_bitsILi16EEENSS_INS5_IJSB_NSA_ILi64EEEEEENS5_IJS16_SC_EEEEEEEvNS4_8identityENS4_28SM100_TMA_2SM_LOAD_MULTICASTES1A_vS1B_EENS_8epilogue10collective18CollectiveEpilogueINS1E_23Sm100TmaWarpSpecializedILi4ELi2ELi32ELb1ELb0EEEJNS5_IJS16_SG_SF_EEENS5_IJNSS_IS16_SC_EENSS_INS5_IJNSA_ILi32EEENSA_ILi2EEEEEENS5_IJSC_SF_EEEEEEEESI_SJ_SI_SJ_NS1E_6fusion15FusionCallbacksIS1I_NS1R_17LinearCombinationISI_fSI_fLNS_15FloatRoundStyleE2EEES1J_S1Q_JEEENS4_5SM1004TMEM4LOAD26SM100_TMEM_LOAD_32dp32b32xENS4_13SM90_TMA_LOADENS11_INS12_ILi2ELi4ELi3EEES15_NSS_INS5_IJSB_S1L_EEENS5_IJS1L_SC_EEEEEEENS4_39AutoVectorizingCopyWithAssumedAlignmentILi128EEENS4_14SM90_TMA_STOREES26_S28_S28_EEEvvEEEEvNT_6ParamsE:
        .type           _ZN7cutlass13device_kernelINS_4gemm6kernel13GemmUniversalIN4cute5tupleIJiiiiEEENS1_10collective13CollectiveMmaINS1_35MainloopSm100TmaUmmaWarpSpecializedILi4ELi2ELi4ENS5_IJNS4_1CILi8EEENSA_ILi1EEESC_EEEEENS5_IJNSA_ILi128EEENSA_ILi256EEESF_EEENS_6half_tENS5_IJlSC_lEEESI_SJ_NS4_8TiledMMAINS4_8MMA_AtomIJNS4_26SM100_MMA_F16BF16_2x1SM_SSISI_SI_fLi128ELi256ELNS4_4UMMA5MajorE0ELSO_0ELNSN_7ScaleInE0ELSP_0EEEEEENS4_6LayoutINS5_IJSC_SC_SC_EEENS5_IJNSA_ILi0EEESU_SU_EEEEENS5_IJNS4_10UnderscoreESX_SX_EEEEENS4_18SM100_TMA_2SM_LOADENS4_14ComposedLayoutINS4_7SwizzleILi3ELi4ELi3EEENS4_18smem_ptr_flag_bitsILi16EEENSS_INS5_IJSB_NSA_ILi64EEEEEENS5_IJS16_SC_EEEEEEEvNS4_8identityENS4_28SM100_TMA_2SM_LOAD_MULTICASTES1A_vS1B_EENS_8epilogue10collective18CollectiveEpilogueINS1E_23Sm100TmaWarpSpecializedILi4ELi2ELi32ELb1ELb0EEEJNS5_IJS16_SG_SF_EEENS5_IJNSS_IS16_SC_EENSS_INS5_IJNSA_ILi32EEENSA_ILi2EEEEEENS5_IJSC_SF_EEEEEEEESI_SJ_SI_SJ_NS1E_6fusion15FusionCallbacksIS1I_NS1R_17LinearCombinationISI_fSI_fLNS_15FloatRoundStyleE2EEES1J_S1Q_JEEENS4_5SM1004TMEM4LOAD26SM100_TMEM_LOAD_32dp32b32xENS4_13SM90_TMA_LOADENS11_INS12_ILi2ELi4ELi3EEES15_NSS_INS5_IJSB_S1L_EEENS5_IJS1L_SC_EEEEEEENS4_39AutoVectorizingCopyWithAssumedAlignmentILi128EEENS4_14SM90_TMA_STOREES26_S28_S28_EEEvvEEEEvNT_6ParamsE,@function
        .size           _ZN7cutlass13device_kernelINS_4gemm6kernel13GemmUniversalIN4cute5tupleIJiiiiEEENS1_10collective13CollectiveMmaINS1_35MainloopSm100TmaUmmaWarpSpecializedILi4ELi2ELi4ENS5_IJNS4_1CILi8EEENSA_ILi1EEESC_EEEEENS5_IJNSA_ILi128EEENSA_ILi256EEESF_EEENS_6half_tENS5_IJlSC_lEEESI_SJ_NS4_8TiledMMAINS4_8MMA_AtomIJNS4_26SM100_MMA_F16BF16_2x1SM_SSISI_SI_fLi128ELi256ELNS4_4UMMA5MajorE0ELSO_0ELNSN_7ScaleInE0ELSP_0EEEEEENS4_6LayoutINS5_IJSC_SC_SC_EEENS5_IJNSA_ILi0EEESU_SU_EEEEENS5_IJNS4_10UnderscoreESX_SX_EEEEENS4_18SM100_TMA_2SM_LOADENS4_14ComposedLayoutINS4_7SwizzleILi3ELi4ELi3EEENS4_18smem_ptr_flag_bitsILi16EEENSS_INS5_IJSB_NSA_ILi64EEEEEENS5_IJS16_SC_EEEEEEEvNS4_8identityENS4_28SM100_TMA_2SM_LOAD_MULTICASTES1A_vS1B_EENS_8epilogue10collective18CollectiveEpilogueINS1E_23Sm100TmaWarpSpecializedILi4ELi2ELi32ELb1ELb0EEEJNS5_IJS16_SG_SF_EEENS5_IJNSS_IS16_SC_EENSS_INS5_IJNSA_ILi32EEENSA_ILi2EEEEEENS5_IJSC_SF_EEEEEEEESI_SJ_SI_SJ_NS1E_6fusion15FusionCallbacksIS1I_NS1R_17LinearCombinationISI_fSI_fLNS_15FloatRoundStyleE2EEES1J_S1Q_JEEENS4_5SM1004TMEM4LOAD26SM100_TMEM_LOAD_32dp32b32xENS4_13SM90_TMA_LOADENS11_INS12_ILi2ELi4ELi3EEES15_NSS_INS5_IJSB_S1L_EEENS5_IJS1L_SC_EEEEEEENS4_39AutoVectorizingCopyWithAssumedAlignmentILi128EEENS4_14SM90_TMA_STOREES26_S28_S28_EEEvvEEEEvNT_6ParamsE,(.L_x_201 - _ZN7cutlass13device_kernelINS_4gemm6kernel13GemmUniversalIN4cute5tupleIJiiiiEEENS1_10collective13CollectiveMmaINS1_35MainloopSm100TmaUmmaWarpSpecializedILi4ELi2ELi4ENS5_IJNS4_1CILi8EEENSA_ILi1EEESC_EEEEENS5_IJNSA_ILi128EEENSA_ILi256EEESF_EEENS_6half_tENS5_IJlSC_lEEESI_SJ_NS4_8TiledMMAINS4_8MMA_AtomIJNS4_26SM100_MMA_F16BF16_2x1SM_SSISI_SI_fLi128ELi256ELNS4_4UMMA5MajorE0ELSO_0ELNSN_7ScaleInE0ELSP_0EEEEEENS4_6LayoutINS5_IJSC_SC_SC_EEENS5_IJNSA_ILi0EEESU_SU_EEEEENS5_IJNS4_10UnderscoreESX_SX_EEEEENS4_18SM100_TMA_2SM_LOADENS4_14ComposedLayoutINS4_7SwizzleILi3ELi4ELi3EEENS4_18smem_ptr_flag_bitsILi16EEENSS_INS5_IJSB_NSA_ILi64EEEEEENS5_IJS16_SC_EEEEEEEvNS4_8identityENS4_28SM100_TMA_2SM_LOAD_MULTICASTES1A_vS1B_EENS_8epilogue10collective18CollectiveEpilogueINS1E_23Sm100TmaWarpSpecializedILi4ELi2ELi32ELb1ELb0EEEJNS5_IJS16_SG_SF_EEENS5_IJNSS_IS16_SC_EENSS_INS5_IJNSA_ILi32EEENSA_ILi2EEEEEENS5_IJSC_SF_EEEEEEEESI_SJ_SI_SJ_NS1E_6fusion15FusionCallbacksIS1I_NS1R_17LinearCombinationISI_fSI_fLNS_15FloatRoundStyleE2EEES1J_S1Q_JEEENS4_5SM1004TMEM4LOAD26SM100_TMEM_LOAD_32dp32b32xENS4_13SM90_TMA_LOADENS11_INS12_ILi2ELi4ELi3EEES15_NSS_INS5_IJSB_S1L_EEENS5_IJS1L_SC_EEEEEEENS4_39AutoVectorizingCopyWithAssumedAlignmentILi128EEENS4_14SM90_TMA_STOREES26_S28_S28_EEEvvEEEEvNT_6ParamsE)
        .other          _ZN7cutlass13device_kernelINS_4gemm6kernel13GemmUniversalIN4cute5tupleIJiiiiEEENS1_10collective13CollectiveMmaINS1_35MainloopSm100TmaUmmaWarpSpecializedILi4ELi2ELi4ENS5_IJNS4_1CILi8EEENSA_ILi1EEESC_EEEEENS5_IJNSA_ILi128EEENSA_ILi256EEESF_EEENS_6half_tENS5_IJlSC_lEEESI_SJ_NS4_8TiledMMAINS4_8MMA_AtomIJNS4_26SM100_MMA_F16BF16_2x1SM_SSISI_SI_fLi128ELi256ELNS4_4UMMA5MajorE0ELSO_0ELNSN_7ScaleInE0ELSP_0EEEEEENS4_6LayoutINS5_IJSC_SC_SC_EEENS5_IJNSA_ILi0EEESU_SU_EEEEENS5_IJNS4_10UnderscoreESX_SX_EEEEENS4_18SM100_TMA_2SM_LOADENS4_14ComposedLayoutINS4_7SwizzleILi3ELi4ELi3EEENS4_18smem_ptr_flag_bitsILi16EEENSS_INS5_IJSB_NSA_ILi64EEEEEENS5_IJS16_SC_EEEEEEEvNS4_8identityENS4_28SM100_TMA_2SM_LOAD_MULTICASTES1A_vS1B_EENS_8epilogue10collective18CollectiveEpilogueINS1E_23Sm100TmaWarpSpecializedILi4ELi2ELi32ELb1ELb0EEEJNS5_IJS16_SG_SF_EEENS5_IJNSS_IS16_SC_EENSS_INS5_IJNSA_ILi32EEENSA_ILi2EEEEEENS5_IJSC_SF_EEEEEEEESI_SJ_SI_SJ_NS1E_6fusion15FusionCallbacksIS1I_NS1R_17LinearCombinationISI_fSI_fLNS_15FloatRoundStyleE2EEES1J_S1Q_JEEENS4_5SM1004TMEM4LOAD26SM100_TMEM_LOAD_32dp32b32xENS4_13SM90_TMA_LOADENS11_INS12_ILi2ELi4ELi3EEES15_NSS_INS5_IJSB_S1L_EEENS5_IJS1L_SC_EEEEEEENS4_39AutoVectorizingCopyWithAssumedAlignmentILi128EEENS4_14SM90_TMA_STOREES26_S28_S28_EEEvvEEEEvNT_6ParamsE,@"STO_CUDA_ENTRY STV_DEFAULT"
_ZN7cutlass13device_kernelINS_4gemm6kernel13GemmUniversalIN4cute5tupleIJiiiiEEENS1_10collective13CollectiveMmaINS1_35MainloopSm100TmaUmmaWarpSpecializedILi4ELi2ELi4ENS5_IJNS4_1CILi8EEENSA_ILi1EEESC_EEEEENS5_IJNSA_ILi128EEENSA_ILi256EEESF_EEENS_6half_tENS5_IJlSC_lEEESI_SJ_NS4_8TiledMMAINS4_8MMA_AtomIJNS4_26SM100_MMA_F16BF16_2x1SM_SSISI_SI_fLi128ELi256ELNS4_4UMMA5MajorE0ELSO_0ELNSN_7ScaleInE0ELSP_0EEEEEENS4_6LayoutINS5_IJSC_SC_SC_EEENS5_IJNSA_ILi0EEESU_SU_EEEEENS5_IJNS4_10UnderscoreESX_SX_EEEEENS4_18SM100_TMA_2SM_LOADENS4_14ComposedLayoutINS4_7SwizzleILi3ELi4ELi3EEENS4_18smem_ptr_flag_bitsILi16EEENSS_INS5_IJSB_NSA_ILi64EEEEEENS5_IJS16_SC_EEEEEEEvNS4_8identityENS4_28SM100_TMA_2SM_LOAD_MULTICASTES1A_vS1B_EENS_8epilogue10collective18CollectiveEpilogueINS1E_23Sm100TmaWarpSpecializedILi4ELi2ELi32ELb1ELb0EEEJNS5_IJS16_SG_SF_EEENS5_IJNSS_IS16_SC_EENSS_INS5_IJNSA_ILi32EEENSA_ILi2EEEEEENS5_IJSC_SF_EEEEEEEESI_SJ_SI_SJ_NS1E_6fusion15FusionCallbacksIS1I_NS1R_17LinearCombinationISI_fSI_fLNS_15FloatRoundStyleE2EEES1J_S1Q_JEEENS4_5SM1004TMEM4LOAD26SM100_TMEM_LOAD_32dp32b32xENS4_13SM90_TMA_LOADENS11_INS12_ILi2ELi4ELi3EEES15_NSS_INS5_IJSB_S1L_EEENS5_IJS1L_SC_EEEEEEENS4_39AutoVectorizingCopyWithAssumedAlignmentILi128EEENS4_14SM90_TMA_STOREES26_S28_S28_EEEvvEEEEvNT_6ParamsE:
[----:B------:R-:W1:Y:S01]  /*0000*/  LDC R1, c[0x0][0x37c] ;  /* 0x0000df00ff017b82 */ /* 0x000e620000000800 */
[----:B------:R-:W2:Y:S01]  /*0010*/  S2R R94, SR_TID.X ;  /* 0x00000000005e7919 */ /* 0x000ea20000002100 */
[----:B------:R-:W3:Y:S06]  /*0020*/  LDCU.64 UR8, c[0x0][0x890] ;  /* 0x00011200ff0877ac */ /* 0x000eec0008000a00 */
[----:B------:R-:W4:Y:S01]  /*0030*/  S2UR UR47, SR_CgaCtaId ;  /* 0x00000000002f79c3 */ /* 0x000f220000008800 */
[----:B------:R-:W-:Y:S02]  /*0040*/  PRMT R80, RZ, 0x7610, R80 ;  /* 0x00007610ff507816 */ /* 0x000fe40000000050 */
[----:B------:R-:W-:Y:S01]  /*0050*/  ELECT P1, URZ, PT ;  /* 0x0000000000ff782f */ /* 0x000fe20003820000 */
[----:B---3--:R-:W-:-:S04]  /*0060*/  UISETP.NE.U32.AND UP0, UPT, UR8, URZ, UPT ;  /* 0x000000ff0800728c */ /* 0x008fc8000bf05070 */
[----:B------:R-:W-:Y:S02]  /*0070*/  UISETP.NE.AND.EX UP0, UPT, UR9, URZ, UPT, UP0 ;  /* 0x000000ff0900728c */ /* 0x000fe4000bf05300 */
[----:B----4-:R-:W-:Y:S02]  /*0080*/  ULOP3.LUT UR68, UR47, 0x1, URZ, 0xc0, !UPT ;  /* 0x000000012f447892 */ /* 0x010fe4000f8ec0ff */
[----:B------:R-:W-:Y:S01]  /*0090*/  ULOP3.LUT UR69, UR47, 0x1, URZ, 0x3c, !UPT ;  /* 0x000000012f457892 */ /* 0x000fe2000f8e3cff */
[----:B--2---:R-:W-:-:S05]  /*00a0*/  SHF.R.U32.HI R81, RZ, 0x5, R94 ;  /* 0x00000005ff517819 */ /* 0x004fca000001165e */
[----:B------:R-:W2:Y:S02]  /*00b0*/  SHFL.IDX PT, R0, R81, RZ, 0x1f ;  /* 0x00001fff51007589 */ /* 0x000ea400000e0000 */
[----:B--2---:R-:W-:Y:S01]  /*00c0*/  R2UR UR20, R0 ;  /* 0x00000000001472ca */ /* 0x004fe200000e0000 */
[----:B-1----:R-:W-:-:S14]  /*00d0*/  BRA.U UP0, `(.L_x_0) ;  /* 0x0000000100307547 */ /* 0x002fdc000b800000 */
[----:B------:R-:W1:Y:S02]  /*00e0*/  LDCU.64 UR4, c[0x0][0x888] ;  /* 0x00011100ff0477ac */ /* 0x000e640008000a00 */
[----:B-1----:R-:W-:-:S04]  /*00f0*/  UISETP.NE.U32.AND UP0, UPT, UR4, URZ, UPT ;  /* 0x000000ff0400728c */ /* 0x002fc8000bf05070 */
[----:B------:R-:W-:-:S09]  /*0100*/  UISETP.NE.AND.EX UP0, UPT, UR5, URZ, UPT, UP0 ;  /* 0x000000ff0500728c */ /* 0x000fd2000bf05300 */
[----:B------:R-:W-:Y:S05]  /*0110*/  BRA.U !UP0, `(.L_x_1) ;  /* 0x0000000108147547 */ /* 0x000fea000b800000 */
[----:B------:R-:W1:Y:S01]  /*0120*/  LDC.64 R2, c[0x0][0x888] ;  /* 0x00022200ff027b82 */ /* 0x000e620000000a00 */
[----:B------:R-:W1:Y:S02]  /*0130*/  LDCU.64 UR4, c[0x0][0x358] ;  /* 0x00006b00ff0477ac */ /* 0x000e640008000a00 */
[----:B-1----:R1:W5:Y:S01]  /*0140*/  LDG.E R41, desc[UR4][R2.64] ;  /* 0x0000000402297981 */ /* 0x002362000c1e1900 */
[----:B------:R-:W-:Y:S01]  /*0150*/  HFMA2 R80, -RZ, RZ, 0, 5.9604644775390625e-08 ;  /* 0x00000001ff507431 */ /* 0x000fe200000001ff */
[----:B------:R-:W-:Y:S05]  /*0160*/  BRA `(.L_x_0) ;  /* 0x00000000000c7947 */ /* 0x000fea0003800000 */
.L_x_1:
[----:B------:R-:W1:Y:S01]  /*0170*/  LDCU UR4, c[0x0][0x880] ;  /* 0x00011000ff0477ac */ /* 0x000e620008000800 */
[----:B------:R-:W-:Y:S01]  /*0180*/  HFMA2 R80, -RZ, RZ, 0, 5.9604644775390625e-08 ;  /* 0x00000001ff507431 */ /* 0x000fe200000001ff */
[----:B-1----:R-:W-:-:S07]  /*0190*/  MOV R41, UR4 ;  /* 0x0000000400297c02 */ /* 0x002fce0008000f00 */
.L_x_0:
[----:B------:R-:W2:Y:S02]  /*01a0*/  LDCU.64 UR4, c[0x0][0x8b0] ;  /* 0x00011600ff0477ac */ /* 0x000ea40008000a00 */
[----:B--2---:R-:W-:-:S04]  /*01b0*/  UISETP.NE.U32.AND UP0, UPT, UR4, URZ, UPT ;  /* 0x000000ff0400728c */ /* 0x004fc8000bf05070 */
[----:B------:R-:W-:-:S09]  /*01c0*/  UISETP.NE.AND.EX UP0, UPT, UR5, URZ, UPT, UP0 ;  /* 0x000000ff0500728c */ /* 0x000fd2000bf05300 */
[----:B------:R-:W-:Y:S05]  /*01d0*/  BRA.U UP0, `(.L_x_2) ;  /* 0x0000000100287547 */ /* 0x000fea000b800000 */
[----:B------:R-:W2:Y:S02]  /*01e0*/  LDCU.64 UR4, c[0x0][0x8a8] ;  /* 0x00011500ff0477ac */ /* 0x000ea40008000a00 */
[----:B--2---:R-:W-:-:S04]  /*01f0*/  UISETP.NE.U32.AND UP0, UPT, UR4, URZ, UPT ;  /* 0x000000ff0400728c */ /* 0x004fc8000bf05070 */
[----:B------:R-:W-:-:S09]  /*0200*/  UISETP.NE.AND.EX UP0, UPT, UR5, URZ, UPT, UP0 ;  /* 0x000000ff0500728c */ /* 0x000fd2000bf05300 */
[----:B------:R-:W-:Y:S05]  /*0210*/  BRA.U !UP0, `(.L_x_3) ;  /* 0x0000000108107547 */ /* 0x000fea000b800000 */
[----:B------:R-:W2:Y:S01]  /*0220*/  LDC.64 R38, c[0x0][0x8a8] ;  /* 0x00022a00ff267b82 */ /* 0x000ea20000000a00 */
[----:B------:R-:W2:Y:S02]  /*0230*/  LDCU.64 UR4, c[0x0][0x358] ;  /* 0x00006b00ff0477ac */ /* 0x000ea40008000a00 */
[----:B--2---:R2:W5:Y:S01]  /*0240*/  LDG.E R38, desc[UR4][R38.64] ;  /* 0x0000000426267981 */ /* 0x004562000c1e1900 */
[----:B------:R-:W-:Y:S05]  /*0250*/  BRA `(.L_x_2) ;  /* 0x0000000000087947 */ /* 0x000fea0003800000 */
.L_x_3:
[----:B------:R-:W2:Y:S02]  /*0260*/  LDCU UR4, c[0x0][0x8a0] ;  /* 0x00011400ff0477ac */ /* 0x000ea40008000800 */
[----:B--2---:R-:W-:Y:S02]  /*0270*/  MOV R38, UR4 ;  /* 0x0000000400267c02 */ /* 0x004fe40008000f00 */
.L_x_2:
[----:B------:R-:W-:Y:S01]  /*0280*/  IMAD.U32 R0, RZ, RZ, UR20 ;  /* 0x00000014ff007e24 */ /* 0x000fe2000f8e00ff */
[----:B------:R-:W-:Y:S04]  /*0290*/  BSSY.RECONVERGENT B0, `(.L_x_4) ;  /* 0x000000c000007945 */ /* 0x000fe80003800200 */
[C---:B------:R-:W-:Y:S02]  /*02a0*/  ISETP.NE.OR P2, PT, R0.reuse, 0x1, !P1 ;  /* 0x000000010000780c */ /* 0x040fe40004f45670 */
[----:B------:R-:W-:-:S11]  /*02b0*/  ISETP.NE.OR P0, PT, R0, 0x3, !P1 ;  /* 0x000000030000780c */ /* 0x000fd60004f05670 */
[----:B------:R-:W-:Y:S05]  /*02c0*/  @P2 BRA `(.L_x_5) ;  /* 0x0000000000202947 */ /* 0x000fea0003800000 */
[----:B------:R-:W3:Y:S02]  /*02d0*/  LDCU.64 UR4, c[0x0][0x348] ;  /* 0x00006900ff0477ac */ /* 0x000ee40008000a00 */
[----:B---3--:R-:W-:Y:S02]  /*02e0*/  UIADD3 UR6, UP1, UPT, UR4, 0x80, URZ ;  /* 0x0000008004067890 */ /* 0x008fe4000ff3e0ff */
[----:B------:R-:W-:Y:S02]  /*02f0*/  UIADD3 UR4, UP0, UPT, UR4, 0x180, URZ ;  /* 0x0000018004047890 */ /* 0x000fe4000ff1e0ff */
[----:B------:R-:W-:Y:S02]  /*0300*/  UIADD3.X UR7, UPT, UPT, URZ, UR5, URZ, UP1, !UPT ;  /* 0x00000005ff077290 */ /* 0x000fe40008ffe4ff */
[----:B------:R-:W-:-:S07]  /*0310*/  UIADD3.X UR5, UPT, UPT, URZ, UR5, URZ, UP0, !UPT ;  /* 0x00000005ff057290 */ /* 0x000fce00087fe4ff */
[----:B------:R3:W-:Y:S02]  /*0320*/  UTMACCTL.PF [UR6] ;  /* 0x00000000060079b9 */ /* 0x0007e40008040000 */
[----:B------:R3:W-:Y:S02]  /*0330*/  UTMACCTL.PF [UR4] ;  /* 0x00000000040079b9 */ /* 0x0007e40008040000 */
[----:B---3--:R-:W-:Y:S01]  /*0340*/  NOP ;  /* 0x0000000000007918 */ /* 0x008fe20000000000 */
.L_x_5:
[----:B------:R-:W-:Y:S05]  /*0350*/  BSYNC.RECONVERGENT B0 ;  /* 0x0000000000007941 */ /* 0x000fea0003800200 */
.L_x_4:
[----:B------:R-:W-:Y:S04]  /*0360*/  BSSY.RECONVERGENT B0, `(.L_x_6) ;  /* 0x000000a000007945 */ /* 0x000fe80003800200 */
        /* <DEDUP_REMOVED lines=9> */
.L_x_7:
[----:B------:R-:W-:Y:S05]  /*0400*/  BSYNC.RECONVERGENT B0 ;  /* 0x0000000000007941 */ /* 0x000fea0003800200 */
.L_x_6:
[----:B------:R-:W3:Y:S01]  /*0410*/  LDCU.64 UR4, c[0x0][0x888] ;  /* 0x00011100ff0477ac */ /* 0x000ee20008000a00 */
[----:B------:R-:W-:Y:S02]  /*0420*/  UISETP.EQ.U32.AND UP2, UPT, UR8, URZ, UPT ;  /* 0x000000ff0800728c */ /* 0x000fe4000bf42070 */
[----:B------:R-:W-:Y:S02]  /*0430*/  UPLOP3.LUT UP4, UPT, UPT, UPT, UPT, 0x80, 0x8 ;  /* 0x000000000008789c */ /* 0x000fe40003f8f070 */
[----:B---3--:R-:W-:-:S04]  /*0440*/  UISETP.NE.U32.AND UP0, UPT, UR4, URZ, UPT ;  /* 0x000000ff0400728c */ /* 0x008fc8000bf05070 */
[----:B------:R-:W-:-:S04]  /*0450*/  UISETP.NE.AND.EX UP1, UPT, UR5, URZ, UPT, UP0 ;  /* 0x000000ff0500728c */ /* 0x000fc8000bf25300 */
[----:B------:R-:W-:-:S04]  /*0460*/  UISETP.EQ.OR.EX UP3, UPT, UR9, URZ, !UP1, UP2 ;  /* 0x000000ff0900728c */ /* 0x000fc8000cf62720 */
[----:B------:R-:W-:-:S06]  /*0470*/  UP2UR UR4, UPR, URZ, 0x8 ;  /* 0x00000008ff047883 */ /* 0x000fcc0008000000 */
[----:B------:R-:W-:Y:S01]  /*0480*/  MOV R83, UR4 ;  /* 0x0000000400537c02 */ /* 0x000fe20008000f00 */
[----:B------:R-:W-:Y:S06]  /*0490*/  BRA.U !UP3, `(.L_x_8) ;  /* 0x000000010b207547 */ /* 0x000fec000b800000 */
[----:B------:R-:W-:Y:S01]  /*04a0*/  UISETP.NE.U32.AND UP2, UPT, UR8, URZ, UPT ;  /* 0x000000ff0800728c */ /* 0x000fe2000bf45070 */
[----:B-----5:R-:W-:Y:S01]  /*04b0*/  FSETP.NEU.AND P0, PT, R41, RZ, PT ;  /* 0x000000ff2900720b */ /* 0x020fe20003f0d000 */
[----:B------:R-:W-:Y:S02]  /*04c0*/  USEL UR4, URZ, 0xffffffff, UP1 ;  /* 0xffffffffff047887 */ /* 0x000fe40008800000 */
[----:B------:R-:W-:-:S10]  /*04d0*/  UISETP.NE.AND.EX UP2, UPT, UR9, URZ, UPT, UP2 ;  /* 0x000000ff0900728c */ /* 0x000fd4000bf45320 */
[----:B------:R-:W-:Y:S01]  /*04e0*/  VOTEU.ANY UP0, P0 ;  /* 0x0000000000ff7886 */ /* 0x000fe20000000100 */
[----:B------:R-:W-:-:S04]  /*04f0*/  @!UP2 USEL UR4, URZ, 0xffffffff, UP0 ;  /* 0xffffffffff04a887 */ /* 0x000fc80008000000 */
[----:B------:R-:W-:-:S04]  /*0500*/  ULOP3.LUT UR4, UR4, 0x1, URZ, 0xc0, !UPT ;  /* 0x0000000104047892 */ /* 0x000fc8000f8ec0ff */
[----:B------:R-:W-:-:S11]  /*0510*/  UISETP.NE.U32.AND UP4, UPT, UR4, 0x1, UPT ;  /* 0x000000010400788c */ /* 0x000fd6000bf85070 */
.L_x_8:
[----:B------:R-:W3:Y:S01]  /*0520*/  SHFL.IDX PT, R0, R81, RZ, 0x1f ;  /* 0x00001fff51007589 */ /* 0x000ee200000e0000 */
[----:B------:R-:W-:-:S04]  /*0530*/  UISETP.NE.AND UP0, UPT, UR20, 0x2, UPT ;  /* 0x000000021400788c */ /* 0x000fc8000bf05270 */
[----:B------:R-:W-:Y:S02]  /*0540*/  UISETP.EQ.AND UP2, UPT, UR68, URZ, !UP0 ;  /* 0x000000ff4400728c */ /* 0x000fe4000c742270 */
[----:B------:R-:W-:-:S04]  /*0550*/  USEL UR53, URZ, 0x1, UP0 ;  /* 0x00000001ff357887 */ /* 0x000fc80008000000 */
[----:B------:R-:W-:Y:S02]  /*0560*/  PLOP3.LUT P4, PT, P1, PT, UP2, 0x80, 0x8 ;  /* 0x000000000008781c */ /* 0x000fe40000f8f028 */
[----:B---3--:R-:W-:-:S13]  /*0570*/  ISETP.NE.AND P0, PT, R0, RZ, PT ;  /* 0x000000ff0000720c */ /* 0x008fda0003f05270 */
[----:B------:R-:W-:Y:S05]  /*0580*/  @P0 BRA `(.L_x_9) ;  /* 0x0000000000540947 */ /* 0x000fea0003800000 */
[----:B------:R-:W-:Y:S01]  /*0590*/  UMOV UR4, 0x400 ;  /* 0x0000040000047882 */ /* 0x000fe20000000000 */
[----:B------:R-:W-:Y:S01]  /*05a0*/  UMOV UR8, 0x1 ;  /* 0x0000000100087882 */ /* 0x000fe20000000000 */
[----:B------:R-:W-:Y:S01]  /*05b0*/  UMOV UR6, 0x4 ;  /* 0x0000000400067882 */ /* 0x000fe20000000000 */
[----:B------:R-:W-:Y:S02]  /*05c0*/  ULEA UR4, UR47, UR4, 0x18 ;  /* 0x000000042f047291 */ /* 0x000fe4000f8ec0ff */
[----:B------:R-:W-:-:S04]  /*05d0*/  UIADD3 UR8, UPT, UPT, -UR8, 0x100000, URZ ;  /* 0x0010000008087890 */ /* 0x000fc8000fffe1ff */
[----:B------:R-:W-:Y:S02]  /*05e0*/  USHF.L.U32 UR9, UR8, 0xb, URZ ;  /* 0x0000000b08097899 */ /* 0x000fe400080006ff */
[----:B------:R-:W-:Y:S02]  /*05f0*/  USHF.L.U32 UR8, UR8, 0x1, URZ ;  /* 0x0000000108087899 */ /* 0x000fe400080006ff */
[----:B------:R-:W-:-:S04]  /*0600*/  UIADD3 UR6, UPT, UPT, -UR6, 0x100000, URZ ;  /* 0x0010000006067890 */ /* 0x000fc8000fffe1ff */
[----:B------:R-:W-:Y:S02]  /*0610*/  USHF.L.U32 UR7, UR6, 0xb, URZ ;  /* 0x0000000b06077899 */ /* 0x000fe400080006ff */
[----:B------:R-:W-:Y:S01]  /*0620*/  USHF.L.U32 UR6, UR6, 0x1, URZ ;  /* 0x0000000106067899 */ /* 0x000fe200080006ff */
[----:B------:R-:W-:Y:S01]  /*0630*/  ELECT P0, URZ, PT ;  /* 0x0000000000ff782f */ /* 0x000fe20003800000 */
[----:B------:R-:W3:Y:S02]  /*0640*/  FENCE.VIEW.ASYNC.S ;  /* 0x00000000000073c6 */ /* 0x000ee40000000000 */
[----:B---3--:R3:W4:Y:S08]  /*0650*/  SYNCS.EXCH.64 URZ, [UR4], UR8 ;  /* 0x0000000804ff75b2 */ /* 0x0087300008000100 */
[----:B------:R3:W1:Y:S01]  /*0660*/  SYNCS.EXCH.64 URZ, [UR4+0x20], UR6 ;  /* 0x0000200604ff75b2 */ /* 0x0006620008000100 */
[----:B------:R3:W1:Y:S01]  /*0670*/  SYNCS.EXCH.64 URZ, [UR4+0x8], UR8 ;  /* 0x0000080804ff75b2 */ /* 0x0006620008000100 */
[----:B------:R3:W1:Y:S01]  /*0680*/  SYNCS.EXCH.64 URZ, [UR4+0x28], UR6 ;  /* 0x0000280604ff75b2 */ /* 0x0006620008000100 */
[----:B------:R3:W1:Y:S01]  /*0690*/  SYNCS.EXCH.64 URZ, [UR4+0x10], UR8 ;  /* 0x0000100804ff75b2 */ /* 0x0006620008000100 */
[----:B------:R3:W1:Y:S01]  /*06a0*/  SYNCS.EXCH.64 URZ, [UR4+0x30], UR6 ;  /* 0x0000300604ff75b2 */ /* 0x0006620008000100 */
[----:B------:R3:W1:Y:S01]  /*06b0*/  SYNCS.EXCH.64 URZ, [UR4+0x18], UR8 ;  /* 0x0000180804ff75b2 */ /* 0x0006620008000100 */
[----:B------:R3:W1:Y:S01]  /*06c0*/  SYNCS.EXCH.64 URZ, [UR4+0x38], UR6 ;  /* 0x0000380604ff75b2 */ /* 0x0006620008000100 */
[----:B------:R-:W-:Y:S01]  /*06d0*/  NOP ;  /* 0x0000000000007918 */ /* 0x000fe20000000000 */
.L_x_9:
[----:B------:R-:W2:Y:S01]  /*06e0*/  SHFL.IDX PT, R0, R81, RZ, 0x1f ;  /* 0x00001fff51007589 */ /* 0x000ea200000e0000 */
[----:B------:R-:W-:Y:S01]  /*06f0*/  NOP ;  /* 0x0000000000007918 */ /* 0x000fe20000000000 */
[----:B--2---:R-:W-:-:S13]  /*0700*/  ISETP.NE.AND P0, PT, R0, 0x1, PT ;  /* 0x000000010000780c */ /* 0x004fda0003f05270 */
[----:B------:R-:W-:Y:S05]  /*0710*/  @P0 BRA `(.L_x_10) ;  /* 0x0000000000540947 */ /* 0x000fea0003800000 */
[----:B---3--:R-:W-:Y:S01]  /*0720*/  UMOV UR4, 0x400 ;  /* 0x0000040000047882 */ /* 0x008fe20000000000 */
        /* <DEDUP_REMOVED lines=10> */
[----:B------:R-:W2:Y:S02]  /*07d0*/  FENCE.VIEW.ASYNC.S ;  /* 0x00000000000073c6 */ /* 0x000ea40000000000 */
[----:B--2---:R2:W3:Y:S08]  /*07e0*/  SYNCS.EXCH.64 URZ, [UR4+0x40], UR8 ;  /* 0x0000400804ff75b2 */ /* 0x0044f00008000100 */
        /* <DEDUP_REMOVED lines=8> */
.L_x_10:
[----:B------:R-:W4:Y:S01]  /*0870*/  SHFL.IDX PT, R0, R81, RZ, 0x1f ;  /* 0x00001fff51007589 */ /* 0x000f2200000e0000 */
[----:B------:R-:W-:Y:S01]  /*0880*/  NOP ;  /* 0x0000000000007918 */ /* 0x000fe20000000000 */
[----:B----4-:R-:W-:-:S13]  /*0890*/  ISETP.NE.AND P0, PT, R0, 0x3, PT ;  /* 0x000000030000780c */ /* 0x010fda0003f05270 */
[----:B------:R-:W-:Y:S05]  /*08a0*/  @P0 BRA `(.L_x_11) ;  /* 0x00000000002c0947 */ /* 0x000fea0003800000 */
[----:B--23--:R-:W-:Y:S01]  /*08b0*/  UMOV UR6, 0x400 ;  /* 0x0000040000067882 */ /* 0x00cfe20000000000 */
[----:B------:R-:W-:Y:S01]  /*08c0*/  UMOV UR4, 0x20 ;  /* 0x0000002000047882 */ /* 0x000fe20000000000 */
[----:B------:R-:W-:Y:S02]  /*08d0*/  ULEA UR6, UR47, UR6, 0x18 ;  /* 0x000000062f067291 */ /* 0x000fe4000f8ec0ff */
[----:B------:R-:W-:-:S04]  /*08e0*/  UIADD3 UR4, UPT, UPT, -UR4, 0x100000, URZ ;  /* 0x0010000004047890 */ /* 0x000fc8000fffe1ff */
[----:B------:R-:W-:Y:S02]  /*08f0*/  USHF.L.U32 UR5, UR4, 0xb, URZ ;  /* 0x0000000b04057899 */ /* 0x000fe400080006ff */
[----:B------:R-:W-:Y:S01]  /*0900*/  USHF.L.U32 UR4, UR4, 0x1, URZ ;  /* 0x0000000104047899 */ /* 0x000fe200080006ff */
[----:B------:R-:W-:Y:S01]  /*0910*/  ELECT P0, URZ, PT ;  /* 0x0000000000ff782f */ /* 0x000fe20003800000 */
[----:B------:R-:W2:Y:S10]  /*0920*/  FENCE.VIEW.ASYNC.S ;  /* 0x00000000000073c6 */ /* 0x000eb40000000000 */
[----:B--2---:R4:W2:Y:S01]  /*0930*/  SYNCS.EXCH.64 URZ, [UR6+0x80], UR4 ;  /* 0x0000800406ff75b2 */ /* 0x0048a20008000100 */
[----:B------:R4:W3:Y:S02]  /*0940*/  SYNCS.EXCH.64 URZ, [UR6+0x88], UR4 ;  /* 0x0000880406ff75b2 */ /* 0x0008e40008000100 */
[----:B----4-:R-:W-:Y:S01]  /*0950*/  NOP ;  /* 0x0000000000007918 */ /* 0x010fe20000000000 */
.L_x_11:
[----:B------:R-:W4:Y:S01]  /*0960*/  SHFL.IDX PT, R0, R81, RZ, 0x1f ;  /* 0x00001fff51007589 */ /* 0x000f2200000e0000 */
[----:B------:R-:W-:Y:S01]  /*0970*/  NOP ;  /* 0x0000000000007918 */ /* 0x000fe20000000000 */
[----:B----4-:R-:W-:-:S13]  /*0980*/  ISETP.NE.AND P0, PT, R0, 0x4, PT ;  /* 0x000000040000780c */ /* 0x010fda0003f05270 */
[----:B------:R-:W-:Y:S05]  /*0990*/  @P0 BRA `(.L_x_12) ;  /* 0x0000000000480947 */ /* 0x000fea0003800000 */
[----:B--23--:R-:W-:Y:S01]  /*09a0*/  UMOV UR4, 0x720 ;  /* 0x0000072000047882 */ /* 0x00cfe20000000000 */
[----:B------:R-:W-:Y:S01]  /*09b0*/  UMOV UR6, 0x400 ;  /* 0x0000040000067882 */ /* 0x000fe20000000000 */
[----:B------:R-:W-:Y:S01]  /*09c0*/  USEL UR4, UR4, 0x620, UP4 ;  /* 0x0000062004047887 */ /* 0x000fe2000a000000 */
        /* <DEDUP_REMOVED lines=10> */
[----:B--2---:R4:W2:Y:S08]  /*0a70*/  SYNCS.EXCH.64 URZ, [UR6+0x90], UR8 ;  /* 0x0000900806ff75b2 */ /* 0x0048b00008000100 */
[----:B------:R4:W3:Y:S01]  /*0a80*/  SYNCS.EXCH.64 URZ, [UR6+0xa0], UR4 ;  /* 0x0000a00406ff75b2 */ /* 0x0008e20008000100 */
[----:B------:R4:W1:Y:S01]  /*0a90*/  SYNCS.EXCH.64 URZ, [UR6+0x98], UR8 ;  /* 0x0000980806ff75b2 */ /* 0x0008620008000100 */
[----:B------:R4:W1:Y:S02]  /*0aa0*/  SYNCS.EXCH.64 URZ, [UR6+0xa8], UR4 ;  /* 0x0000a80406ff75b2 */ /* 0x0008640008000100 */
[----:B----4-:R-:W-:Y:S01]  /*0ab0*/  NOP ;  /* 0x0000000000007918 */ /* 0x010fe20000000000 */
.L_x_12:
[----:B------:R-:W4:Y:S01]  /*0ac0*/  SHFL.IDX PT, R0, R81, RZ, 0x1f ;  /* 0x00001fff51007589 */ /* 0x000f2200000e0000 */
[----:B------:R-:W-:Y:S01]  /*0ad0*/  NOP ;  /* 0x0000000000007918 */ /* 0x000fe20000000000 */
[----:B----4-:R-:W-:-:S13]  /*0ae0*/  ISETP.NE.AND P0, PT, R0, 0x5, PT ;  /* 0x000000050000780c */ /* 0x010fda0003f05270 */
[----:B------:R-:W-:Y:S05]  /*0af0*/  @P0 BRA `(.L_x_13) ;  /* 0x0000000000540947 */ /* 0x000fea0003800000 */
[----:B--23--:R-:W-:Y:S01]  /*0b00*/  UMOV UR4, 0x400 ;  /* 0x0000040000047882 */ /* 0x00cfe20000000000 */
        /* <DEDUP_REMOVED lines=14> */
[----:B------:R4:W1:Y:S01]  /*0bf0*/  SYNCS.EXCH.64 URZ, [UR4+0xd8], UR8 ;  /* 0x0000d80804ff75b2 */ /* 0x0008620008000100 */
[----:B------:R4:W1:Y:S01]  /*0c00*/  SYNCS.EXCH.64 URZ, [UR4+0xc0], UR6 ;  /* 0x0000c00604ff75b2 */ /* 0x0008620008000100 */
[----:B------:R4:W1:Y:S01]  /*0c10*/  SYNCS.EXCH.64 URZ, [UR4+0xe0], UR8 ;  /* 0x0000e00804ff75b2 */ /* 0x0008620008000100 */
[----:B------:R4:W1:Y:S01]  /*0c20*/  SYNCS.EXCH.64 URZ, [UR4+0xc8], UR6 ;  /* 0x0000c80604ff75b2 */ /* 0x0008620008000100 */
[----:B------:R4:W1:Y:S02]  /*0c30*/  SYNCS.EXCH.64 URZ, [UR4+0xe8], UR8 ;  /* 0x0000e80804ff75b2 */ /* 0x0008640008000100 */
[----:B----4-:R-:W-:Y:S01]  /*0c40*/  NOP ;  /* 0x0000000000007918 */ /* 0x010fe20000000000 */
.L_x_13:
[----:B------:R-:W4:Y:S01]  /*0c50*/  SHFL.IDX PT, R0, R81, RZ, 0x1f ;  /* 0x00001fff51007589 */ /* 0x000f2200000e0000 */
[----:B------:R-:W-:Y:S01]  /*0c60*/  ISETP.NE.OR P1, PT, RZ, UR20, !P1 ;  /* 0x00000014ff007c0c */ /* 0x000fe2000cf25670 */
        /* <DEDUP_REMOVED lines=12> */
[----:B------:R4:W3:Y:S01]  /*0d30*/  SYNCS.EXCH.64 URZ, [UR4+0x100], UR6 ;  /* 0x0001000604ff75b2 */ /* 0x0008e20008000100 */
[----:B------:R4:W1:Y:S01]  /*0d40*/  SYNCS.EXCH.64 URZ, [UR4+0xf8], UR6 ;  /* 0x0000f80604ff75b2 */ /* 0x0008620008000100 */
[----:B------:R4:W1:Y:S02]  /*0d50*/  SYNCS.EXCH.64 URZ, [UR4+0x108], UR6 ;  /* 0x0001080604ff75b2 */ /* 0x0008640008000100 */
[----:B----4-:R-:W-:Y:S01]  /*0d60*/  NOP ;  /* 0x0000000000007918 */ /* 0x010fe20000000000 */
.L_x_14:
[----:B------:R-:W-:Y:S01]  /*0d70*/  VOTEU.ALL UP0, P1 ;  /* 0x0000000000ff7886 */ /* 0x000fe20000800000 */
[----:B--23--:R-:W-:Y:S01]  /*0d80*/  UMOV UR4, 0x20 ;  /* 0x0000002000047882 */ /* 0x00cfe20000000000 */
[----:B------:R-:W2:Y:S01]  /*0d90*/  LDCU UR7, c[0x0][0x36c] ;  /* 0x00006d80ff0777ac */ /* 0x000ea20008000800 */
[----:B------:R-:W-:Y:S01]  /*0da0*/  NOP ;  /* 0x0000000000007918 */ /* 0x000fe20000000000 */
[----:B------:R-:W-:Y:S01]  /*0db0*/  LOP3.LUT R0, R94, 0x1f, RZ, 0xc0, !PT ;  /* 0x0000001f5e007812 */ /* 0x000fe200078ec0ff */
[----:B------:R-:W-:Y:S01]  /*0dc0*/  @!UP0 UMOV UR6, 0x400 ;  /* 0x0000040000068882 */ /* 0x000fe20000000000 */
[----:B------:R-:W-:-:S04]  /*0dd0*/  @!UP0 UIADD3 UR4, UPT, UPT, -UR4, 0x100000, URZ ;  /* 0x0010000004048890 */ /* 0x000fc8000fffe1ff */
[----:B------:R-:W-:Y:S02]  /*0de0*/  @!UP0 USHF.L.U32 UR5, UR4, 0xb, URZ ;  /* 0x0000000b04058899 */ /* 0x000fe400080006ff */
[----:B------:R-:W-:Y:S02]  /*0df0*/  @!UP0 USHF.L.U32 UR4, UR4, 0x1, URZ ;  /* 0x0000000104048899 */ /* 0x000fe400080006ff */
[----:B------:R-:W-:Y:S01]  /*0e00*/  @!UP0 ULEA UR6, UR47, UR6, 0x18 ;  /* 0x000000062f068291 */ /* 0x000fe2000f8ec0ff */
[----:B------:R-:W-:Y:S01]  /*0e10*/  VOTEU.ALL UP0, P1 ;  /* 0x0000000000ff7886 */ /* 0x000fe20000800000 */
[----:B------:R-:W-:Y:S02]  /*0e20*/  UISETP.NE.AND UP5, UPT, UR20, URZ, UPT ;  /* 0x000000ff1400728c */ /* 0x000fe4000bfa5270 */
[----:B--2---:R-:W-:Y:S01]  /*0e30*/  UISETP.EQ.U32.AND UP6, UPT, UR7, 0x1, UPT ;  /* 0x000000010700788c */ /* 0x004fe2000bfc2070 */
[----:B------:R-:W2:Y:S07]  /*0e40*/  FENCE.VIEW.ASYNC.S ;  /* 0x00000000000073c6 */ /* 0x000eae0000000000 */
[----:B--2---:R2:W3:Y:S01]  /*0e50*/  @!UP0 SYNCS.EXCH.64 URZ, [UR6+0x110], UR4 ;  /* 0x0001100406ff85b2 */ /* 0x0044e20008000100 */
[----:B------:R-:W-:Y:S05]  /*0e60*/  BRA.U !UP6, `(.L_x_15) ;  /* 0x000000010e087547 */ /* 0x000fea000b800000 */
[----:B-1-3--:R-:W-:Y:S01]  /*0e70*/  UCGABAR_ARV ;  /* 0x00000000000079c7 */ /* 0x00afe20008000000 */
[----:B------:R-:W-:Y:S05]  /*0e80*/  BRA `(.L_x_16) ;  /* 0x0000000000047947 */ /* 0x000fea0003800000 */
.L_x_15:
[----:B-1-3--:R-:W-:Y:S01]  /*0e90*/  NOP ;  /* 0x0000000000007918 */ /* 0x00afe20000000000 */
.L_x_16:
[----:B------:R-:W1:Y:S01]  /*0ea0*/  S2UR UR23, SR_CTAID.X ;  /* 0x00000000001779c3 */ /* 0x000e620000002500 */
[----:B------:R-:W-:-:S05]  /*0eb0*/  CS2R.32 R82, SR_CgaSize ;  /* 0x0000000000527805 */ /* 0x000fca0000008a00 */
[----:B------:R-:W-:-:S05]  /*0ec0*/  IMAD R82, R82, -0xa0, RZ ;  /* 0xffffff6052527824 */ /* 0x000fca00078e02ff */
[----:B--2---:R-:W-:-:S14]  /*0ed0*/  R2UR UR5, R82 ;  /* 0x00000000520572ca */ /* 0x004fdc00000e0000 */
[----:B------:R-:W2:Y:S01]  /*0ee0*/  LDCU UR5, c[0x0][UR5+0x2b0] ;  /* 0x00005600050577ac */ /* 0x000ea20008000800 */
[----:B------:R-:W-:-:S05]  /*0ef0*/  CS2R.32 R82, SR_CgaSize ;  /* 0x0000000000527805 */ /* 0x000fca0000008a00 */
[----:B------:R-:W-:-:S05]  /*0f00*/  IMAD R82, R82, -0xa0, RZ ;  /* 0xffffff6052527824 */ /* 0x000fca00078e02ff */
[----:B------:R-:W-:-:S14]  /*0f10*/  R2UR UR4, R82 ;  /* 0x00000000520472ca */ /* 0x000fdc00000e0000 */
[----:B------:R-:W3:Y:S01]  /*0f20*/  LDCU UR4, c[0x0][UR4+0x2b4] ;  /* 0x00005680040477ac */ /* 0x000ee20008000800 */
[----:B------:R-:W4:Y:S01]  /*0f30*/  S2UR UR27, SR_CTAID.Y ;  /* 0x00000000001b79c3 */ /* 0x000f220000002600 */
[----:B------:R-:W-:-:S05]  /*0f40*/  CS2R.32 R82, SR_CgaSize ;  /* 0x0000000000527805 */ /* 0x000fca0000008a00 */
[----:B------:R-:W-:-:S05]  /*0f50*/  IMAD R82, R82, -0xa0, RZ ;  /* 0xffffff6052527824 */ /* 0x000fca00078e02ff */
[----:B------:R-:W-:-:S14]  /*0f60*/  R2UR UR7, R82 ;  /* 0x00000000520772ca */ /* 0x000fdc00000e0000 */
[----:B------:R-:W3:Y:S01]  /*0f70*/  LDCU UR7, c[0x0][UR7+0x2a4] ;  /* 0x00005480070777ac */ /* 0x000ee20008000800 */
[----:B------:R-:W-:Y:S01]  /*0f80*/  UISETP.GT.U32.AND UP0, UPT, UR68, 0xffff, UPT ;  /* 0x0000ffff4400788c */ /* 0x000fe2000bf04070 */
[----:B------:R-:W-:-:S05]  /*0f90*/  CS2R.32 R82, SR_CgaSize ;  /* 0x0000000000527805 */ /* 0x000fca0000008a00 */
[----:B------:R-:W-:-:S05]  /*0fa0*/  IMAD R82, R82, -0xa0, RZ ;  /* 0xffffff6052527824 */ /* 0x000fca00078e02ff */
[----:B------:R-:W-:-:S14]  /*0fb0*/  R2UR UR63, R82 ;  /* 0x00000000523f72ca */ /* 0x000fdc00000e0000 */
[----:B------:R-:W3:Y:S01]  /*0fc0*/  LDCU UR63, c[0x0][UR63+0x2a0] ;  /* 0x000054003f3f77ac */ /* 0x000ee20008000800 */
[----:B------:R-:W3:Y:S01]  /*0fd0*/  LDCU UR21, c[0x0][0xb24] ;  /* 0x00016480ff1577ac */ /* 0x000ee20008000800 */
[----:B------:R-:W3:Y:S01]  /*0fe0*/  LDCU UR45, c[0x0][0xb24] ;  /* 0x00016480ff2d77ac */ /* 0x000ee20008000800 */
[----:B-1----:R-:W-:Y:S01]  /*0ff0*/  I2FP.F32.U32 R3, UR23 ;  /* 0x0000001700037c45 */ /* 0x002fe20008201000 */
[----:B------:R-:W1:Y:S04]  /*1000*/  LDCU UR25, c[0x0][0xb30] ;  /* 0x00016600ff1977ac */ /* 0x000e680008000800 */
[----:B--2---:R-:W-:Y:S01]  /*1010*/  FMUL R3, R3, UR5 ;  /* 0x0000000503037c20 */ /* 0x004fe20008400000 */
[----:B------:R-:W-:Y:S01]  /*1020*/  USEL UR5, UR68, 0xffff, !UP0 ;  /* 0x0000ffff44057887 */ /* 0x000fe2000c000000 */
[----:B----4-:R-:W-:Y:S01]  /*1030*/  I2FP.F32.U32 R2, UR27 ;  /* 0x0000001b00027c45 */ /* 0x010fe20008201000 */
[----:B------:R-:W-:-:S03]  /*1040*/  USHF.L.U32 UR37, UR47, 0xa, URZ ;  /* 0x0000000a2f257899 */ /* 0x000fc600080006ff */
[----:B------:R-:W2:Y:S01]  /*1050*/  F2I.U32.TRUNC.NTZ R3, R3 ;  /* 0x0000000300037305 */ /* 0x000ea2000020f000 */
[----:B------:R-:W-:Y:S01]  /*1060*/  ULOP3.LUT UR31, UR5, 0xffff, URZ, 0xc0, !UPT ;  /* 0x0000ffff051f7892 */ /* 0x000fe2000f8ec0ff */
[----:B---3--:R-:W-:-:S06]  /*1070*/  FMUL R2, R2, UR4 ;  /* 0x0000000402027c20 */ /* 0x008fcc0008400000 */
[----:B------:R-:W3:Y:S01]  /*1080*/  F2I.U32.TRUNC.NTZ R2, R2 ;  /* 0x0000000200027305 */ /* 0x000ee2000020f000 */
[----:B--2---:R-:W-:Y:S02]  /*1090*/  R2UR UR4, R3 ;  /* 0x00000000030472ca */ /* 0x004fe400000e0000 */
[----:B------:R-:W-:Y:S02]  /*10a0*/  PRMT R3, RZ, 0x7610, R3 ;  /* 0x00007610ff037816 */ /* 0x000fe40000000003 */
[----:B---3--:R-:W-:Y:S02]  /*10b0*/  R2UR UR6, R2 ;  /* 0x00000000020672ca */ /* 0x008fe400000e0000 */
[----:B------:R-:W-:-:S07]  /*10c0*/  PRMT R2, RZ, 0x7610, R2 ;  /* 0x00007610ff027816 */ /* 0x000fce0000000002 */
[----:B------:R-:W-:-:S04]  /*10d0*/  UIADD3 UR5, UPT, UPT, -UR4, URZ, URZ ;  /* 0x000000ff04057290 */ /* 0x000fc8000fffe1ff */
[----:B------:R-:W-:Y:S02]  /*10e0*/  UIMAD UR63, UR63, UR5, UR23 ;  /* 0x000000053f3f72a4 */ /* 0x000fe4000f8e0217 */
[----:B------:R-:W-:-:S04]  /*10f0*/  UIADD3 UR4, UPT, UPT, -UR6, URZ, URZ ;  /* 0x000000ff06047290 */ /* 0x000fc8000fffe1ff */
[----:B------:R-:W-:-:S06]  /*1100*/  UIMAD UR4, UR7, UR4, UR27 ;  /* 0x00000004070472a4 */ /* 0x000fcc000f8e021b */
[----:B------:R-:W-:Y:S01]  /*1110*/  IMAD.U32 R82, RZ, RZ, UR4 ;  /* 0x00000004ff527e24 */ /* 0x000fe2000f8e00ff */
[----:B-1----:R-:W-:Y:S06]  /*1120*/  BRA.U UP5, `(.L_x_17) ;  /* 0x0000000105687547 */ /* 0x002fec000b800000 */
[----:B------:R-:W-:Y:S01]  /*1130*/  R2UR UR4, R82 ;  /* 0x00000000520472ca */ /* 0x000fe200000e0000 */
[----:B------:R-:W-:-:S12]  /*1140*/  ULOP3.LUT UR5, UR63, 0x4, URZ, 0x3c, !UPT ;  /* 0x000000043f057892 */ /* 0x000fd8000f8e3cff */
[----:B------:R-:W-:Y:S02]  /*1150*/  UISETP.NE.AND UP0, UPT, UR4, URZ, UPT ;  /* 0x000000ff0400728c */ /* 0x000fe4000bf05270 */
[----:B------:R-:W-:Y:S02]  /*1160*/  ULOP3.LUT UR4, UR63, 0x2, URZ, 0x3c, !UPT ;  /* 0x000000023f047892 */ /* 0x000fe4000f8e3cff */
[----:B------:R-:W-:-:S04]  /*1170*/  UISETP.GT.U32.AND UP2, UPT, UR63, 0x1, UP0 ;  /* 0x000000013f00788c */ /* 0x000fc80008744070 */
[----:B------:R-:W-:Y:S02]  /*1180*/  USEL UR8, URZ, 0x1, UP2 ;  /* 0x00000001ff087887 */ /* 0x000fe40009000000 */
[----:B------:R-:W-:Y:S02]  /*1190*/  USEL UR7, URZ, 0x2, UP2 ;  /* 0x00000002ff077887 */ /* 0x000fe40009000000 */
[----:B------:R-:W-:Y:S02]  /*11a0*/  UISETP.GT.U32.AND UP2, UPT, UR4, 0x1, UP0 ;  /* 0x000000010400788c */ /* 0x000fe40008744070 */
[----:B------:R-:W-:Y:S02]  /*11b0*/  ULOP3.LUT UR4, UR63, 0x6, URZ, 0x3c, !UPT ;  /* 0x000000063f047892 */ /* 0x000fe4000f8e3cff */
[----:B------:R-:W-:Y:S02]  /*11c0*/  USEL UR6, URZ, 0x4, UP2 ;  /* 0x00000004ff067887 */ /* 0x000fe40009000000 */
[----:B------:R-:W-:-:S02]  /*11d0*/  USEL UR9, URZ, 0x8, UP2 ;  /* 0x00000008ff097887 */ /* 0x000fc40009000000 */
[----:B------:R-:W-:Y:S02]  /*11e0*/  UISETP.GT.U32.AND UP2, UPT, UR5, 0x1, UP0 ;  /* 0x000000010500788c */ /* 0x000fe40008744070 */
[----:B------:R-:W-:Y:S02]  /*11f0*/  UISETP.GT.U32.AND UP0, UPT, UR4, 0x1, UP0 ;  /* 0x000000010400788c */ /* 0x000fe40008704070 */
[----:B------:R-:W-:Y:S02]  /*1200*/  USEL UR4, URZ, 0x10, UP2 ;  /* 0x00000010ff047887 */ /* 0x000fe40009000000 */
[----:B------:R-:W-:Y:S02]  /*1210*/  UIADD3 UR5, UPT, UPT, UR6, UR7, UR8 ;  /* 0x0000000706057290 */ /* 0x000fe4000fffe008 */
[----:B------:R-:W-:Y:S02]  /*1220*/  USEL UR7, URZ, 0x40, UP0 ;  /* 0x00000040ff077887 */ /* 0x000fe40008000000 */
[----:B------:R-:W-:-:S02]  /*1230*/  USEL UR8, URZ, 0x20, UP2 ;  /* 0x00000020ff087887 */ /* 0x000fc40009000000 */
[----:B------:R-:W-:Y:S02]  /*1240*/  UIADD3 UR5, UPT, UPT, UR4, UR5, UR9 ;  /* 0x0000000504057290 */ /* 0x000fe4000fffe009 */
[----:B------:R-:W-:Y:S02]  /*1250*/  ULOP3.LUT UR4, UR63, 0xfffffffe, URZ, 0xc0, !UPT ;  /* 0xfffffffe3f047892 */ /* 0x000fe4000f8ec0ff */
[----:B------:R-:W-:Y:S02]  /*1260*/  USEL UR6, URZ, 0x80, UP0 ;  /* 0x00000080ff067887 */ /* 0x000fe40008000000 */
[----:B------:R-:W-:-:S03]  /*1270*/  UIADD3 UR5, UPT, UPT, UR7, UR5, UR8 ;  /* 0x0000000507057290 */ /* 0x000fc6000fffe008 */
[----:B------:R-:W-:Y:S01]  /*1280*/  UMOV UR7, 0x3 ;  /* 0x0000000300077882 */ /* 0x000fe20000000000 */
[----:B------:R-:W-:Y:S02]  /*1290*/  UIADD3 UR5, UPT, UPT, UR5, UR6, URZ ;  /* 0x0000000605057290 */ /* 0x000fe4000fffe0ff */
[----:B------:R-:W-:-:S04]  /*12a0*/  USHF.L.U32 UR4, UR7, UR4, URZ ;  /* 0x0000000407047299 */ /* 0x000fc800080006ff */
[----:B------:R-:W-:Y:S02]  /*12b0*/  MOV R3, UR5 ;  /* 0x0000000500037c02 */ /* 0x000fe40008000f00 */
[----:B------:R-:W-:-:S07]  /*12c0*/  IMAD.U32 R2, RZ, RZ, UR4 ;  /* 0x00000004ff027e24 */ /* 0x000fce000f8e00ff */
.L_x_17:
[----:B------:R-:W1:Y:S01]  /*12d0*/  S2UR UR36, SR_CTAID.Z ;  /* 0x00000000002479c3 */ /* 0x000e620000002700 */
[----:B------:R-:W-:Y:S01]  /*12e0*/  UISETP.GE.AND UP0, UPT, UR21, 0x1, UPT ;  /* 0x000000011500788c */ /* 0x000fe2000bf06270 */
[----:B------:R-:W-:Y:S01]  /*12f0*/  UMOV UR28, 0x55 ;  /* 0x00000055001c7882 */ /* 0x000fe20000000000 */
[----:B------:R-:W-:-:S07]  /*1300*/  UMOV UR26, UR23 ;  /* 0x00000017001a7c82 */ /* 0x000fce0008000000 */
[----:B------:R-:W-:Y:S05]  /*1310*/  BRA.U !UP0, `(.L_x_18) ;  /* 0x0000000108d47547 */ /* 0x000fea000b800000 */
[----:B------:R-:W2:Y:S01]  /*1320*/  LDCU.128 UR16, c[0x0][0xb10] ;  /* 0x00016200ff1077ac */ /* 0x000ea20008000c00 */
[----:B------:R-:W3:Y:S01]  /*1330*/  LDCU UR6, c[0x0][0x370] ;  /* 0x00006e00ff0677ac */ /* 0x000ee20008000800 */
[----:B------:R-:W4:Y:S01]  /*1340*/  LDCU UR7, c[0x0][0x374] ;  /* 0x00006e80ff0777ac */ /* 0x000f220008000800 */
[----:B------:R-:W1:Y:S01]  /*1350*/  LDCU UR22, c[0x0][0xb0c] ;  /* 0x00016180ff1677ac */ /* 0x000e620008000800 */
[----:B------:R-:W1:Y:S01]  /*1360*/  LDCU UR24, c[0x0][0xb20] ;  /* 0x00016400ff1877ac */ /* 0x000e620008000800 */
[----:B------:R-:W1:Y:S01]  /*1370*/  LDCU.64 UR8, c[0x0][0xb28] ;  /* 0x00016500ff0877ac */ /* 0x000e620008000a00 */
[----:B--2---:R-:W-:Y:S02]  /*1380*/  UISETP.NE.AND UP3, UPT, UR18, 0x1, UPT ;  /* 0x000000011200788c */ /* 0x004fe4000bf65270 */
[----:B----4-:R-:W-:Y:S02]  /*1390*/  UIMAD.WIDE.U32 UR10, UR7, UR19, URZ ;  /* 0x00000013070a72a5 */ /* 0x010fe4000f8e00ff */
[----:B---3--:R-:W-:-:S02]  /*13a0*/  UIMAD.WIDE.U32 UR12, UR6, UR16, URZ ;  /* 0x00000010060c72a5 */ /* 0x008fc4000f8e00ff */
[----:B-1----:R-:W-:Y:S02]  /*13b0*/  UISETP.NE.AND UP0, UPT, UR22, 0x1, UPT ;  /* 0x000000011600788c */ /* 0x002fe4000bf05270 */
[----:B------:R-:W-:Y:S01]  /*13c0*/  UIMAD.WIDE.U32 UR4, UR23, UR16, URZ ;  /* 0x00000010170472a5 */ /* 0x000fe2000f8e00ff */
[----:B------:R-:W-:Y:S02]  /*13d0*/  UMOV UR10, UR11 ;  /* 0x0000000b000a7c82 */ /* 0x000fe40008000000 */
[----:B------:R-:W-:Y:S01]  /*13e0*/  UMOV UR12, UR13 ;  /* 0x0000000d000c7c82 */ /* 0x000fe20008000000 */
[----:B------:R-:W-:Y:S02]  /*13f0*/  @UP3 USHF.R.U32.HI UR7, URZ, UR24, UR10 ;  /* 0x00000018ff073299 */ /* 0x000fe4000801160a */
[----:B------:R-:W-:Y:S01]  /*1400*/  UISETP.NE.AND UP2, UPT, UR21, 0x1, UPT ;  /* 0x000000011500788c */ /* 0x000fe2000bf45270 */
[----:B------:R-:W-:Y:S02]  /*1410*/  UMOV UR4, UR5 ;  /* 0x0000000500047c82 */ /* 0x000fe40008000000 */
[----:B------:R-:W-:-:S02]  /*1420*/  @UP0 USHF.R.U32.HI UR6, URZ, UR17, UR12 ;  /* 0x00000011ff060299 */ /* 0x000fc4000801160c */
[----:B------:R-:W-:Y:S02]  /*1430*/  USHF.R.U32.HI UR4, URZ, UR17, UR4 ;  /* 0x00000011ff047299 */ /* 0x000fe40008011604 */
[----:B------:R-:W-:Y:S02]  /*1440*/  UIMAD.WIDE.U32 UR12, UR27, UR19, URZ ;  /* 0x000000131b0c72a5 */ /* 0x000fe4000f8e00ff */
[----:B------:R-:W-:Y:S02]  /*1450*/  UIMAD.WIDE.U32 UR10, UR7, UR8, URZ ;  /* 0x00000008070a72a5 */ /* 0x000fe4000f8e00ff */
[----:B------:R-:W-:Y:S02]  /*1460*/  UIMAD.WIDE.U32 UR14, UR6, UR8, URZ ;  /* 0x00000008060e72a5 */ /* 0x000fe4000f8e00ff */
[----:B------:R-:W-:-:S03]  /*1470*/  USEL UR5, UR23, UR4, !UP0 ;  /* 0x0000000417057287 */ /* 0x000fc6000c000000 */
[----:B------:R-:W-:Y:S01]  /*1480*/  UMOV UR4, UR13 ;  /* 0x0000000d00047c82 */ /* 0x000fe20008000000 */
[----:B------:R-:W-:Y:S01]  /*1490*/  UMOV UR10, UR11 ;  /* 0x0000000b000a7c82 */ /* 0x000fe20008000000 */
[----:B------:R-:W-:Y:S02]  /*14a0*/  USHF.R.U32.HI UR4, URZ, UR24, UR4 ;  /* 0x00000018ff047299 */ /* 0x000fe40008011604 */
[----:B------:R-:W-:Y:S01]  /*14b0*/  @UP2 USHF.R.U32.HI UR7, URZ, UR9, UR10 ;  /* 0x00000009ff072299 */ /* 0x000fe2000801160a */
[----:B------:R-:W-:Y:S01]  /*14c0*/  UMOV UR14, UR15 ;  /* 0x0000000f000e7c82 */ /* 0x000fe20008000000 */
[----:B------:R-:W-:Y:S02]  /*14d0*/  USEL UR4, UR27, UR4, !UP3 ;  /* 0x000000041b047287 */ /* 0x000fe4000d800000 */
[----:B------:R-:W-:Y:S02]  /*14e0*/  @UP2 USHF.R.U32.HI UR6, URZ, UR9, UR14 ;  /* 0x00000009ff062299 */ /* 0x000fe4000801160e */
[----:B------:R-:W-:-:S02]  /*14f0*/  UIMAD UR7, UR7, UR21, URZ ;  /* 0x00000015070772a4 */ /* 0x000fc4000f8e02ff */
[----:B------:R-:W-:Y:S02]  /*1500*/  UIMAD UR12, UR6, UR21, URZ ;  /* 0x00000015060c72a4 */ /* 0x000fe4000f8e02ff */
[----:B------:R-:W-:Y:S02]  /*1510*/  UISETP.GE.AND UP0, UPT, UR4, UR7, UPT ;  /* 0x000000070400728c */ /* 0x000fe4000bf06270 */
[----:B------:R-:W-:Y:S02]  /*1520*/  UIMAD.WIDE.U32 UR10, UR4, UR8, URZ ;  /* 0x00000008040a72a5 */ /* 0x000fe4000f8e00ff */
[----:B------:R-:W-:Y:S02]  /*1530*/  UISETP.GE.OR UP0, UPT, UR5, UR12, UP0 ;  /* 0x0000000c0500728c */ /* 0x000fe40008706670 */
[----:B------:R-:W-:Y:S02]  /*1540*/  UIMAD.WIDE.U32 UR12, UR5, UR8, URZ ;  /* 0x00000008050c72a5 */ /* 0x000fe4000f8e00ff */
[----:B------:R-:W-:Y:S01]  /*1550*/  UIADD3 UR10, UPT, UPT, -UR4, URZ, URZ ;  /* 0x000000ff040a7290 */ /* 0x000fe2000fffe1ff */
[----:B------:R-:W-:Y:S01]  /*1560*/  UMOV UR8, UR11 ;  /* 0x0000000b00087c82 */ /* 0x000fe20008000000 */
[----:B------:R-:W-:-:S02]  /*1570*/  UIADD3 UR26, UPT, UPT, -UR5, URZ, URZ ;  /* 0x000000ff051a7290 */ /* 0x000fc4000fffe1ff */
[----:B------:R-:W-:-:S03]  /*1580*/  USHF.R.U32.HI UR8, URZ, UR9, UR8 ;  /* 0x00000009ff087299 */ /* 0x000fc60008011608 */
[----:B------:R-:W-:Y:S01]  /*1590*/  @!UP0 UMOV UR7, UR13 ;  /* 0x0000000d00078c82 */ /* 0x000fe20008000000 */
[----:B------:R-:W-:Y:S02]  /*15a0*/  UIMAD UR27, UR18, UR10, UR27 ;  /* 0x0000000a121b72a4 */ /* 0x000fe4000f8e021b */
[----:B------:R-:W-:Y:S02]  /*15b0*/  USEL UR8, UR4, UR8, !UP2 ;  /* 0x0000000804087287 */ /* 0x000fe4000d000000 */
[----:B------:R-:W-:Y:S02]  /*15c0*/  @!UP0 USHF.R.U32.HI UR7, URZ, UR9, UR7 ;  /* 0x00000009ff078299 */ /* 0x000fe40008011607 */
[----:B------:R-:W-:Y:S02]  /*15d0*/  UIADD3 UR9, UPT, UPT, -UR8, URZ, URZ ;  /* 0x000000ff08097290 */ /* 0x000fe4000fffe1ff */
[----:B------:R-:W-:Y:S02]  /*15e0*/  @!UP0 USEL UR7, UR5, UR7, !UP2 ;  /* 0x0000000705078287 */ /* 0x000fe4000d000000 */
[----:B------:R-:W-:-:S02]  /*15f0*/  UIMAD UR9, UR21, UR9, UR4 ;  /* 0x00000009150972a4 */ /* 0x000fc4000f8e0204 */
[----:B------:R-:W-:Y:S02]  /*1600*/  @!UP0 UIADD3 UR8, UPT, UPT, UR8, -UR7, URZ ;  /* 0x8000000708088290 */ /* 0x000fe4000fffe0ff */
[----:B------:R-:W-:Y:S02]  /*1610*/  @!UP0 UIMAD UR6, UR9, UR6, UR7 ;  /* 0x00000006090682a4 */ /* 0x000fe4000f8e0207 */
[----:B------:R-:W-:Y:S02]  /*1620*/  @!UP0 UIMAD UR4, UR8, UR21, UR5 ;  /* 0x00000015080482a4 */ /* 0x000fe4000f8e0205 */
[----:B------:R-:W-:Y:S02]  /*1630*/  UIMAD UR26, UR22, UR26, UR23 ;  /* 0x0000001a161a72a4 */ /* 0x000fe4000f8e0217 */
[----:B------:R-:W-:Y:S01]  /*1640*/  UIMAD UR27, UR4, UR18, UR27 ;  /* 0x00000012041b72a4 */ /* 0x000fe2000f8e021b */
[----:B------:R-:W-:Y:S02]  /*1650*/  @!UP0 UMOV UR5, UR6 ;  /* 0x0000000600058c82 */ /* 0x000fe40008000000 */
[----:B------:R-:W-:-:S12]  /*1660*/  UIMAD UR26, UR5, UR22, UR26 ;  /* 0x00000016051a72a4 */ /* 0x000fd8000f8e021a */
.L_x_18:
[----:B------:R-:W-:Y:S02]  /*1670*/  UISETP.NE.AND UP2, UPT, UR25, 0x1, UPT ;  /* 0x000000011900788c */ /* 0x000fe4000bf45270 */
[----:B------:R-:W-:Y:S02]  /*1680*/  UISETP.NE.AND UP0, UPT, UR20, 0x2, UPT ;  /* 0x000000021400788c */ /* 0x000fe4000bf05270 */
[----:B------:R-:W-:Y:S02]  /*1690*/  ULOP3.LUT UR37, UR37, 0x1800, URZ, 0xc0, !UPT ;  /* 0x0000180025257892 */ /* 0x000fe4000f8ec0ff */
[----:B------:R-:W-:-:S03]  /*16a0*/  USHF.L.U32 UR31, UR28, UR31, URZ ;  /* 0x0000001f1c1f7299 */ /* 0x000fc600080006ff */
[----:B------:R-:W-:Y:S09]  /*16b0*/  BRA.U UP2, `(.L_x_19) ;  /* 0x0000000102407547 */ /* 0x000ff2000b800000 */
[----:B------:R-:W2:Y:S01]  /*16c0*/  LDCU.128 UR8, c[0x0][0xb10] ;  /* 0x00016200ff0877ac */ /* 0x000ea20008000c00 */
[----:B------:R-:W3:Y:S01]  /*16d0*/  LDCU UR12, c[0x0][0xb0c] ;  /* 0x00016180ff0c77ac */ /* 0x000ee20008000800 */
[----:B------:R-:W4:Y:S01]  /*16e0*/  LDCU UR13, c[0x0][0xb20] ;  /* 0x00016400ff0d77ac */ /* 0x000f220008000800 */
[----:B--2---:R-:W-:Y:S02]  /*16f0*/  UIMAD.WIDE.U32 UR4, UR26, UR8, URZ ;  /* 0x000000081a0472a5 */ /* 0x004fe4000f8e00ff */
[----:B------:R-:W-:Y:S02]  /*1700*/  UIMAD.WIDE.U32 UR6, UR27, UR11, URZ ;  /* 0x0000000b1b0672a5 */ /* 0x000fe4000f8e00ff */
[----:B---3--:R-:W-:Y:S02]  /*1710*/  UISETP.NE.AND UP2, UPT, UR12, 0x1, UPT ;  /* 0x000000010c00788c */ /* 0x008fe4000bf45270 */
[----:B------:R-:W-:-:S03]  /*1720*/  USHF.R.U32.HI UR5, URZ, UR9, UR5 ;  /* 0x00000009ff057299 */ /* 0x000fc60008011605 */
[----:B------:R-:W-:Y:S01]  /*1730*/  UMOV UR4, UR7 ;  /* 0x0000000700047c82 */ /* 0x000fe20008000000 */
[----:B------:R-:W-:Y:S02]  /*1740*/  USEL UR5, UR26, UR5, !UP2 ;  /* 0x000000051a057287 */ /* 0x000fe4000d000000 */
[----:B------:R-:W-:Y:S02]  /*1750*/  UISETP.NE.AND UP2, UPT, UR10, 0x1, UPT ;  /* 0x000000010a00788c */ /* 0x000fe4000bf45270 */
[----:B----4-:R-:W-:-:S04]  /*1760*/  USHF.R.U32.HI UR4, URZ, UR13, UR4 ;  /* 0x0000000dff047299 */ /* 0x010fc80008011604 */
[----:B------:R-:W-:-:S04]  /*1770*/  USEL UR4, UR27, UR4, !UP2 ;  /* 0x000000041b047287 */ /* 0x000fc8000d000000 */
[----:B------:R-:W-:Y:S02]  /*1780*/  UIADD3 UR6, UPT, UPT, -UR4, UR5, URZ ;  /* 0x0000000504067290 */ /* 0x000fe4000fffe1ff */
[----:B------:R-:W-:Y:S02]  /*1790*/  UIADD3 UR4, UPT, UPT, UR4, -UR5, URZ ;  /* 0x8000000504047290 */ /* 0x000fe4000fffe0ff */
[----:B------:R-:W-:Y:S02]  /*17a0*/  UIMAD UR27, UR6, UR10, UR27 ;  /* 0x0000000a061b72a4 */ /* 0x000fe4000f8e021b */
[----:B------:R-:W-:-:S12]  /*17b0*/  UIMAD UR26, UR4, UR12, UR26 ;  /* 0x0000000c041a72a4 */ /* 0x000fd8000f8e021a */
.L_x_19:
[----:B------:R-:W-:Y:S05]  /*17c0*/  BRA.U !UP6, `(.L_x_20) ;  /* 0x000000010e0c7547 */ /* 0x000fea000b800000 */
[----:B------:R-:W-:Y:S01]  /*17d0*/  UCGABAR_WAIT ;  /* 0x0000000000007dc7 */ /* 0x000fe20008000000 */
[----:B------:R-:W-:Y:S01]  /*17e0*/  CCTL.IVALL ;  /* 0x00000000ff00798f */ /* 0x000fe20002000000 */
[----:B------:R-:W-:Y:S05]  /*17f0*/  BRA `(.L_x_21) ;  /* 0x0000000000047947 */ /* 0x000fea0003800000 */
.L_x_20:
[----:B------:R-:W-:Y:S06]  /*1800*/  BAR.SYNC.DEFER_BLOCKING 0x0 ;  /* 0x0000000000007b1d */ /* 0x000fec0000010000 */
.L_x_21:
[----:B------:R-:W-:Y:S05]  /*1810*/  BRA.U UP0, `(.L_x_22) ;  /* 0x0000001500787547 */ /* 0x000fea000b800000 */
[----:B------:R-:W2:Y:S01]  /*1820*/  LDCU UR6, c[0x0][0x38c] ;  /* 0x00007180ff0677ac */ /* 0x000ea20008000800 */
[----:B------:R-:W-:Y:S01]  /*1830*/  PLOP3.LUT P2, PT, PT, PT, UP4, 0x80, 0x8 ;  /* 0x000000000008781c */ /* 0x000fe20003f4f048 */
[----:B------:R-:W-:Y:S01]  /*1840*/  IMAD.MOV.U32 R12, RZ, RZ, 0x1 ;  /* 0x00000001ff0c7424 */ /* 0x000fe200078e00ff */
[----:B------:R-:W-:Y:S01]  /*1850*/  ISETP.NE.AND P3, PT, R0, RZ, P4 ;  /* 0x000000ff0000720c */ /* 0x000fe20002765270 */
[----:B------:R-:W-:Y:S01]  /*1860*/  UISETP.NE.AND UP1, UPT, UR20, URZ, UPT ;  /* 0x000000ff1400728c */ /* 0x000fe2000bf25270 */
[----:B------:R-:W-:Y:S02]  /*1870*/  PLOP3.LUT P2, PT, P2, PT, PT, 0x8, 0x80 ;  /* 0x000000000080781c */ /* 0x000fe4000174e170 */
[----:B------:R-:W-:Y:S01]  /*1880*/  CS2R R10, SRZ ;  /* 0x00000000000a7805 */ /* 0x000fe2000001ff00 */
[----:B------:R-:W-:Y:S01]  /*1890*/  IMAD.MOV.U32 R9, RZ, RZ, RZ ;  /* 0x000000ffff097224 */ /* 0x000fe200078e00ff */
[----:B------:R-:W3:Y:S01]  /*18a0*/  LDCU UR49, c[0x0][0x370] ;  /* 0x00006e00ff3177ac */ /* 0x000ee20008000800 */
[----:B------:R-:W-:Y:S01]  /*18b0*/  IMAD.MOV.U32 R8, RZ, RZ, 0x1 ;  /* 0x00000001ff087424 */ /* 0x000fe200078e00ff */
[----:B------:R-:W-:Y:S01]  /*18c0*/  USEL UR38, UR53, 0x2, UP1 ;  /* 0x0000000235267887 */ /* 0x000fe20008800000 */
[----:B------:R-:W4:Y:S01]  /*18d0*/  LDCU.64 UR42, c[0x0][0x348] ;  /* 0x00006900ff2a77ac */ /* 0x000f220008000a00 */
[----:B--2---:R-:W-:-:S02]  /*18e0*/  UIADD3 UR5, UPT, UPT, UR6, 0x7f, URZ ;  /* 0x0000007f06057890 */ /* 0x004fc4000fffe0ff */
[----:B------:R-:W-:Y:S02]  /*18f0*/  USHF.L.U32 UR56, UR23, 0x6, URZ ;  /* 0x0000000617387899 */ /* 0x000fe400080006ff */
[----:B------:R-:W-:Y:S02]  /*1900*/  USHF.R.S32.HI UR4, URZ, 0x1f, UR5 ;  /* 0x0000001fff047899 */ /* 0x000fe40008011405 */
[----:B------:R-:W-:Y:S02]  /*1910*/  UIADD3 UR55, UPT, UPT, UR6, 0xfe, URZ ;  /* 0x000000fe06377890 */ /* 0x000fe4000fffe0ff */
[----:B------:R-:W-:Y:S02]  /*1920*/  ULEA.HI UR4, UR4, UR5, URZ, 0x7 ;  /* 0x0000000504047291 */ /* 0x000fe4000f8f38ff */
[----:B------:R-:W-:Y:S02]  /*1930*/  USHF.L.U32 UR5, UR23, 0x7, URZ ;  /* 0x0000000717057899 */ /* 0x000fe400080006ff */
[----:B------:R-:W-:-:S02]  /*1940*/  USHF.R.S32.HI UR51, URZ, 0x7, UR4 ;  /* 0x00000007ff337899 */ /* 0x000fc40008011404 */
[----:B------:R-:W-:Y:S02]  /*1950*/  UIADD3 UR4, UPT, UPT, UR6, -0x1, URZ ;  /* 0xffffffff06047890 */ /* 0x000fe4000fffe0ff */
[----:B------:R-:W-:Y:S02]  /*1960*/  UISETP.LT.U32.AND UP0, UPT, UR51, 0x4, UPT ;  /* 0x000000043300788c */ /* 0x000fe4000bf01070 */
[----:B------:R-:W-:Y:S02]  /*1970*/  UISETP.GE.U32.AND UP2, UPT, UR4, -0xff, UPT ;  /* 0xffffff010400788c */ /* 0x000fe4000bf46070 */
[----:B------:R-:W-:Y:S02]  /*1980*/  USEL UR50, UR51, 0x4, UP0 ;  /* 0x0000000433327887 */ /* 0x000fe40008000000 */
[----:B------:R-:W-:Y:S02]  /*1990*/  ULOP3.LUT UR5, UR5, 0x80, URZ, 0xc0, !UPT ;  /* 0x0000008005057892 */ /* 0x000fe4000f8ec0ff */
[----:B------:R-:W-:Y:S01]  /*19a0*/  UIADD3 UR4, UPT, UPT, UR50, -0x1, URZ ;  /* 0xffffffff32047890 */ /* 0x000fe2000fffe0ff */
[----:B------:R-:W2:Y:S04]  /*19b0*/  LDCU UR48, c[0x0][0x374] ;  /* 0x00006e80ff3077ac */ /* 0x000ea80008000800 */
[----:B------:R-:W-:-:S02]  /*19c0*/  @UP2 UIADD3 UR4, UPT, UPT, UR50, URZ, URZ ;  /* 0x000000ff32042290 */ /* 0x000fc4000fffe0ff */
[----:B------:R-:W-:Y:S02]  /*19d0*/  ULEA.HI UR53, UR37, UR5, URZ, 0x1a ;  /* 0x0000000525357291 */ /* 0x000fe4000f8fd0ff */
[----:B------:R-:W-:Y:S02]  /*19e0*/  UIADD3 UR54, UPT, UPT, UR51, -UR50, URZ ;  /* 0x8000003233367290 */ /* 0x000fe4000fffe0ff */
[----:B------:R-:W-:Y:S02]  /*19f0*/  UIADD3 UR39, UPT, UPT, UR4, 0x1, URZ ;  /* 0x0000000104277890 */ /* 0x000fe4000fffe0ff */
[----:B------:R-:W-:Y:S01]  /*1a00*/  UIADD3 UR52, UPT, UPT, -UR4, URZ, URZ ;  /* 0x000000ff04347290 */ /* 0x000fe2000fffe1ff */
[----:B---34-:R-:W-:-:S11]  /*1a10*/  UMOV UR29, URZ ;  /* 0x000000ff001d7c82 */ /* 0x018fd60008000000 */
.L_x_46:
[----:B------:R-:W-:Y:S01]  /*1a20*/  UISETP.NE.AND UP0, UPT, UR47, URZ, UPT ;  /* 0x000000ff2f00728c */ /* 0x000fe2000bf05270 */
[----:B---3--:R-:W3:Y:S08]  /*1a30*/  S2UR UR47, SR_CgaCtaId ;  /* 0x00000000002f79c3 */ /* 0x008ef00000008800 */
[----:B-1----:R-:W-:Y:S05]  /*1a40*/  BRA.U UP0, `(.L_x_23) ;  /* 0x0000000100347547 */ /* 0x002fea000b800000 */
[----:B------:R-:W4:Y:S01]  /*1a50*/  S2R R0, SR_CgaCtaId ;  /* 0x0000000000007919 */ /* 0x000f220000008800 */
[----:B------:R-:W-:Y:S02]  /*1a60*/  MOV R3, 0x400 ;  /* 0x0000040000037802 */ /* 0x000fe40000000f00 */
[----:B------:R-:W-:Y:S02]  /*1a70*/  SHF.L.U32 R2, R8, 0x1f, RZ ;  /* 0x0000001f08027819 */ /* 0x000fe400000006ff */
[----:B----4-:R-:W-:-:S05]  /*1a80*/  LEA R0, R0, R3, 0x18 ;  /* 0x0000000300007211 */ /* 0x010fca00078ec0ff */
[----:B------:R-:W-:-:S04]  /*1a90*/  IMAD R3, R9, 0x8, R0 ;  /* 0x0000000809037824 */ /* 0x000fc800078e0200 */
[----:B------:R-:W4:Y:S02]  /*1aa0*/  SYNCS.PHASECHK.TRANS64.TRYWAIT P0, [R3+URZ+0x100], R2 ;  /* 0x00010002030075a7 */ /* 0x000f2400080011ff */
[----:B----4-:R-:W-:Y:S05]  /*1ab0*/  @!P0 BRA `(.L_x_24) ;  /* 0x0000008400f48947 */ /* 0x010fea0003800000 */
.L_x_153:
[----:B------:R-:W-:Y:S01]  /*1ac0*/  VIADD R9, R9, 0x1 ;  /* 0x0000000109097836 */ /* 0x000fe20000000000 */
[----:B------:R4:W-:Y:S04]  /*1ad0*/  SYNCS.ARRIVE.TRANS64.A1T0 RZ, [R3+URZ+0xf0], RZ ;  /* 0x0000f0ff03ff79a7 */ /* 0x0009e800081000ff */
[----:B------:R-:W-:-:S04]  /*1ae0*/  ISETP.NE.AND P0, PT, R9, 0x2, PT ;  /* 0x000000020900780c */ /* 0x000fc80003f05270 */
[----:B------:R-:W-:Y:S02]  /*1af0*/  SEL R9, R9, RZ, P0 ;  /* 0x000000ff09097207 */ /* 0x000fe40000000000 */
[----:B----4-:R-:W-:-:S04]  /*1b00*/  SEL R3, RZ, 0x1, P0 ;  /* 0x00000001ff037807 */ /* 0x010fc80000000000 */
[----:B------:R-:W-:Y:S02]  /*1b10*/  LOP3.LUT R8, R8, R3, RZ, 0x3c, !PT ;  /* 0x0000000308087212 */ /* 0x000fe400078e3cff */
.L_x_23:
[----:B------:R-:W-:Y:S01]  /*1b20*/  UMOV UR21, 0x400 ;  /* 0x0000040000157882 */ /* 0x000fe20000000000 */
[----:B------:R-:W-:Y:S01]  /*1b30*/  SHF.L.U32 R0, R12, 0x1f, RZ ;  /* 0x0000001f0c007819 */ /* 0x000fe200000006ff */
[----:B---3--:R-:W-:Y:S02]  /*1b40*/  ULEA UR21, UR47, UR21, 0x18 ;  /* 0x000000152f157291 */ /* 0x008fe4000f8ec0ff */
[----:B------:R-:W-:Y:S02]  /*1b50*/  UISETP.GE.U32.AND UP0, UPT, UR55, 0xff, UPT ;  /* 0x000000ff3700788c */ /* 0x000fe4000bf06070 */
[----:B------:R-:W-:Y:S02]  /*1b60*/  ULEA UR4, UR29, UR21, 0x3 ;  /* 0x000000151d047291 */ /* 0x000fe4000f8e18ff */
[----:B------:R-:W-:Y:S01]  /*1b70*/  ULEA UR19, UR27, UR53, 0x8 ;  /* 0x000000351b137291 */ /* 0x000fe2000f8e40ff */
[----:B------:R-:W-:-:S06]  /*1b80*/  UMOV UR13, URZ ;  /* 0x000000ff000d7c82 */ /* 0x000fcc0008000000 */
[----:B------:R3:W4:Y:S01]  /*1b90*/  SYNCS.PHASECHK.TRANS64.TRYWAIT P1, [UR4+0x20], R0 ;  /* 0x00002000ff0075a7 */ /* 0x0007220008021104 */
[----:B------:R-:W-:-:S04]  /*1ba0*/  ULEA.HI UR4, UR26, UR26, URZ, 0x1 ;  /* 0x0000001a1a047291 */ /* 0x000fc8000f8f08ff */
[----:B------:R-:W-:-:S04]  /*1bb0*/  USHF.L.U32 UR4, UR4, 0x6, URZ ;  /* 0x0000000604047899 */ /* 0x000fc800080006ff */
[----:B------:R-:W-:-:S04]  /*1bc0*/  ULOP3.LUT UR35, UR4, 0xffffff80, URZ, 0xc0, !UPT ;  /* 0xffffff8004237892 */ /* 0x000fc8000f8ec0ff */
[----:B------:R-:W-:Y:S01]  /*1bd0*/  ULOP3.LUT UR35, UR35, 0x40, UR56, 0xf8, !UPT ;  /* 0x0000004023237892 */ /* 0x000fe2000f8ef838 */
[----:B------:R-:W-:Y:S11]  /*1be0*/  BRA.U !UP0, `(.L_x_25) ;  /* 0x0000000508107547 */ /* 0x000ff6000b800000 */
[----:B------:R-:W-:Y:S01]  /*1bf0*/  UMOV UR30, UR52 ;  /* 0x00000034001e7c82 */ /* 0x000fe20008000000 */
[----:B------:R-:W-:Y:S01]  /*1c00*/  UMOV UR6, UR29 ;  /* 0x0000001d00067c82 */ /* 0x000fe20008000000 */
[----:B------:R-:W-:-:S05]  /*1c10*/  UMOV UR26, 0x40 ;  /* 0x00000040001a7882 */ /* 0x000fca0000000000 */
.L_x_33:
[----:B------:R-:W-:Y:S01]  /*1c20*/  ULEA UR5, UR6, UR21, 0x3 ;  /* 0x0000001506057291 */ /* 0x000fe2000f8e18ff */
[----:B----4-:R-:W-:Y:S01]  /*1c30*/  @P4 MOV R2, 0x18000 ;  /* 0x0001800000024802 */ /* 0x010fe20000000f00 */
[----:B-12-4-:R-:W-:Y:S10]  /*1c40*/  @P1 BRA `(.L_x_26) ;  /* 0x00000000000c1947 */ /* 0x016ff40003800000 */
[----:B------:R-:W-:-:S04]  /*1c50*/  SHF.L.U32 R3, R12, 0x1f, RZ ;  /* 0x0000001f0c037819 */ /* 0x000fc800000006ff */
[----:B------:R-:W4:Y:S02]  /*1c60*/  SYNCS.PHASECHK.TRANS64.TRYWAIT P0, [UR5+0x20], R3 ;  /* 0x00002003ff0075a7 */ /* 0x000f240008001105 */
[----:B----4-:R-:W-:Y:S05]  /*1c70*/  @!P0 BRA `(.L_x_27) ;  /* 0x0000008400988947 */ /* 0x010fea0003800000 */
.L_x_26:
[----:B------:R4:W-:Y:S01]  /*1c80*/  @P4 SYNCS.ARRIVE.TRANS64 RZ, [UR5], R2 ;  /* 0x00000002ffff49a7 */ /* 0x0009e20008000005 */
[----:B------:R-:W-:Y:S02]  /*1c90*/  ULOP3.LUT UR4, UR38, 0x2, URZ, 0xfc, !UPT ;  /* 0x0000000226047892 */ /* 0x000fe4000f8efcff */
[----:B------:R-:W-:Y:S02]  /*1ca0*/  UIADD3 UR30, UPT, UPT, UR30, 0x1, URZ ;  /* 0x000000011e1e7890 */ /* 0x000fe4000fffe0ff */
[----:B------:R-:W-:Y:S02]  /*1cb0*/  UISETP.NE.AND UP0, UPT, UR4, 0x2, UPT ;  /* 0x000000020400788c */ /* 0x000fe4000bf05270 */
[----:B------:R-:W-:-:S07]  /*1cc0*/  UISETP.NE.AND UP2, UPT, UR30, 0x1, UPT ;  /* 0x000000011e00788c */ /* 0x000fce000bf45270 */
[----:B------:R-:W-:Y:S05]  /*1cd0*/  BRA.U UP0, `(.L_x_28) ;  /* 0x0000000100047547 */ /* 0x000fea000b800000 */
[----:B-12---:R-:W-:Y:S05]  /*1ce0*/  BPT.TRAP 0x1 ;  /* 0x000000040000795c */ /* 0x006fea0000300000 */
.L_x_28:
[----:B------:R-:W-:Y:S04]  /*1cf0*/  BSSY.RECONVERGENT B0, `(.L_x_29) ;  /* 0x0000003000007945 */ /* 0x000fe80003800200 */
[----:B------:R-:W-:Y:S05]  /*1d00*/  @!P3 BRA `(.L_x_30) ;  /* 0x000000000004b947 */ /* 0x000fea0003800000 */
[----:B-12---:R-:W-:Y:S05]  /*1d10*/  BPT.TRAP 0x1 ;  /* 0x000000040000795c */ /* 0x006fea0000300000 */
.L_x_30:
[----:B-12---:R-:W-:Y:S05]  /*1d20*/  BSYNC.RECONVERGENT B0 ;  /* 0x0000000000007941 */ /* 0x006fea0003800200 */
.L_x_29:
[----:B------:R-:W-:Y:S01]  /*1d30*/  UIADD3 UR4, UPT, UPT, UR6, 0x1, URZ ;  /* 0x0000000106047890 */ /* 0x000fe2000fffe0ff */
[----:B------:R-:W-:Y:S01]  /*1d40*/  BSSY.RECONVERGENT B0, `(.L_x_31) ;  /* 0x000002a000007945 */ /* 0x000fe20003800200 */
[----:B------:R-:W-:Y:S02]  /*1d50*/  ELECT P0, URZ, PT ;  /* 0x0000000000ff782f */ /* 0x000fe40003800000 */
[----:B------:R-:W-:-:S04]  /*1d60*/  UISETP.NE.AND UP0, UPT, UR4, 0x4, UPT ;  /* 0x000000040400788c */ /* 0x000fc8000bf05270 */
[----:B------:R-:W-:Y:S02]  /*1d70*/  USEL UR7, URZ, 0x1, UP0 ;  /* 0x00000001ff077887 */ /* 0x000fe40008000000 */
[----:B------:R-:W-:-:S04]  /*1d80*/  USEL UR29, UR4, URZ, UP0 ;  /* 0x000000ff041d7287 */ /* 0x000fc80008000000 */
[----:B------:R-:W-:Y:S01]  /*1d90*/  ULEA UR4, UR29, UR21, 0x3 ;  /* 0x000000151d047291 */ /* 0x000fe2000f8e18ff */
[----:B------:R-:W-:-:S04]  /*1da0*/  LOP3.LUT R12, R12, UR7, RZ, 0x3c, !PT ;  /* 0x000000070c0c7c12 */ /* 0x000fc8000f8e3cff */
[----:B---3--:R-:W-:-:S04]  /*1db0*/  SHF.L.U32 R0, R12, 0x1f, RZ ;  /* 0x0000001f0c007819 */ /* 0x008fc800000006ff */
[----:B------:R1:W2:Y:S01]  /*1dc0*/  SYNCS.PHASECHK.TRANS64.TRYWAIT P1, [UR4+0x20], R0 ;  /* 0x00002000ff0075a7 */ /* 0x0002a20008021104 */
[----:B------:R-:W-:Y:S05]  /*1dd0*/  @!P0 BRA `(.L_x_32) ;  /* 0x0000000000808947 */ /* 0x000fea0003800000 */
[----:B------:R-:W-:Y:S02]  /*1de0*/  USHF.L.U32 UR4, UR6, 0xe, URZ ;  /* 0x0000000e06047899 */ /* 0x000fe400080006ff */
[----:B------:R-:W-:Y:S02]  /*1df0*/  UIADD3 UR22, UP1, UPT, UR42, 0x80, URZ ;  /* 0x000000802a167890 */ /* 0x000fe4000ff3e0ff */
[----:B------:R-:W-:Y:S02]  /*1e00*/  ULOP3.LUT UR8, UR4, UR37, URZ, 0xfc, !UPT ;  /* 0x0000002504087292 */ /* 0x000fe4000f8efcff */
[----:B------:R-:W-:Y:S02]  /*1e10*/  UIADD3 UR24, UPT, UPT, UR21, UR4, URZ ;  /* 0x0000000415187290 */ /* 0x000fe4000fffe0ff */
[----:B------:R-:W-:Y:S02]  /*1e20*/  UIADD3 UR14, UP0, UPT, UR42, 0x180, URZ ;  /* 0x000001802a0e7890 */ /* 0x000fe4000ff1e0ff */
[----:B------:R-:W-:-:S02]  /*1e30*/  ULEA UR8, UR8, UR21, 0x1 ;  /* 0x0000001508087291 */ /* 0x000fc4000f8e08ff */
[----:B------:R-:W-:Y:S02]  /*1e40*/  UIADD3 UR34, UPT, UPT, UR26, -0x40, URZ ;  /* 0xffffffc01a227890 */ /* 0x000fe4000fffe0ff */
[----:B------:R-:W-:Y:S02]  /*1e50*/  ULOP3.LUT UR33, UR5, 0xfefffff8, URZ, 0xc0, !UPT ;  /* 0xfefffff805217892 */ /* 0x000fe4000f8ec0ff */
[----:B------:R-:W-:Y:S02]  /*1e60*/  UIADD3.X UR23, UPT, UPT, URZ, UR43, URZ, UP1, !UPT ;  /* 0x0000002bff177290 */ /* 0x000fe40008ffe4ff */
[----:B------:R-:W-:Y:S02]  /*1e70*/  UIADD3 UR32, UPT, UPT, UR24, 0x8400, URZ ;  /* 0x0000840018207890 */ /* 0x000fe4000fffe0ff */
[----:B------:R-:W-:Y:S02]  /*1e80*/  UIADD3 UR24, UPT, UPT, UR24, 0xa400, URZ ;  /* 0x0000a40018187890 */ /* 0x000fe4000fffe0ff */
[----:B------:R-:W-:-:S02]  /*1e90*/  UIADD3.X UR15, UPT, UPT, URZ, UR43, URZ, UP0, !UPT ;  /* 0x0000002bff0f7290 */ /* 0x000fc400087fe4ff */
[----:B------:R-:W-:Y:S02]  /*1ea0*/  UIADD3 UR16, UPT, UPT, UR8, 0x18400, URZ ;  /* 0x0001840008107890 */ /* 0x000fe4000fffe0ff */
[----:B------:R-:W-:Y:S02]  /*1eb0*/  UPRMT UR4, URZ, 0x5410, UR31 ;  /* 0x00005410ff047896 */ /* 0x000fe4000800001f */
[----:B------:R-:W-:Y:S01]  /*1ec0*/  UIADD3 UR8, UPT, UPT, UR8, 0x1c400, URZ ;  /* 0x0001c40008087890 */ /* 0x000fe2000fffe0ff */
[----:B------:R-:W-:Y:S01]  /*1ed0*/  UMOV UR40, 0x0 ;  /* 0x0000000000287882 */ /* 0x000fe20000000000 */
[----:B------:R-:W-:Y:S01]  /*1ee0*/  UMOV UR41, 0x10000000 ;  /* 0x1000000000297882 */ /* 0x000fe20000000000 */
[----:B------:R-:W-:Y:S01]  /*1ef0*/  UMOV UR27, UR35 ;  /* 0x00000023001b7c82 */ /* 0x000fe20008000000 */
[----:B------:R-:W-:Y:S01]  /*1f00*/  UMOV UR28, UR36 ;  /* 0x00000024001c7c82 */ /* 0x000fe20008000000 */
[----:B------:R-:W-:Y:S01]  /*1f10*/  UMOV UR25, UR33 ;  /* 0x0000002100197c82 */ /* 0x000fe20008000000 */
[----:B------:R-:W-:Y:S01]  /*1f20*/  UMOV UR20, UR36 ;  /* 0x0000002400147c82 */ /* 0x000fe20008000000 */
[----:B------:R-:W-:Y:S01]  /*1f30*/  UMOV UR17, UR33 ;  /* 0x0000002100117c82 */ /* 0x000fe20008000000 */
[----:B------:R-:W-:Y:S01]  /*1f40*/  UMOV UR18, UR34 ;  /* 0x0000002200127c82 */ /* 0x000fe20008000000 */
[----:B------:R3:W-:Y:S01]  /*1f50*/  UTMALDG.3D.2CTA [UR32], [UR22], desc[UR40] ;  /* 0x00002820160075b4 */ /* 0x0007e20008211000 */
[----:B------:R-:W-:Y:S01]  /*1f60*/  UMOV UR10, UR26 ;  /* 0x0000001a000a7c82 */ /* 0x000fe20008000000 */
[----:B------:R-:W-:Y:S01]  /*1f70*/  UMOV UR11, UR19 ;  /* 0x00000013000b7c82 */ /* 0x000fe20008000000 */
[----:B------:R-:W-:Y:S01]  /*1f80*/  UMOV UR12, UR36 ;  /* 0x00000024000c7c82 */ /* 0x000fe20008000000 */
[----:B------:R-:W-:Y:S01]  /*1f90*/  UMOV UR9, UR33 ;  /* 0x0000002100097c82 */ /* 0x000fe20008000000 */
[----:B------:R3:W-:Y:S01]  /*1fa0*/  UTMALDG.3D.2CTA [UR24], [UR22], desc[UR40] ;  /* 0x00002818160075b4 */ /* 0x0007e20008211000 */
[----:B------:R3:W-:Y:S01]  /*1fb0*/  UTMALDG.3D.MULTICAST.2CTA [UR16], [UR14], UR4, desc[UR40] ;  /* 0x000028100e0073b4 */ /* 0x0007e20008211804 */
[----:B------:R3:W-:Y:S02]  /*1fc0*/  UTMALDG.3D.MULTICAST.2CTA [UR8], [UR14], UR4, desc[UR40] ;  /* 0x000028080e0073b4 */ /* 0x0007e40008211804 */
[----:B---3--:R-:W-:Y:S01]  /*1fd0*/  NOP ;  /* 0x0000000000007918 */ /* 0x008fe20000000000 */
.L_x_32:
[----:B------:R-:W-:Y:S05]  /*1fe0*/  BSYNC.RECONVERGENT B0 ;  /* 0x0000000000007941 */ /* 0x000fea0003800200 */
.L_x_31:
[----:B------:R-:W-:Y:S01]  /*1ff0*/  UIADD3 UR26, UPT, UPT, UR26, 0x80, URZ ;  /* 0x000000801a1a7890 */ /* 0x000fe2000fffe0ff */
[----:B------:R-:W-:Y:S01]  /*2000*/  UMOV UR6, UR29 ;  /* 0x0000001d00067c82 */ /* 0x000fe20008000000 */
[----:B------:R-:W-:Y:S01]  /*2010*/  UMOV UR13, UR39 ;  /* 0x00000027000d7c82 */ /* 0x000fe20008000000 */
[----:B------:R-:W-:Y:S09]  /*2020*/  BRA.U UP2, `(.L_x_33) ;  /* 0xfffffff902fc7547 */ /* 0x000ff2000b83ffff */
.L_x_25:
[----:B------:R-:W-:Y:S01]  /*2030*/  ULEA UR4, UR29, UR21, 0x3 ;  /* 0x000000151d047291 */ /* 0x000fe2000f8e18ff */
[----:B-1-3--:R-:W-:Y:S01]  /*2040*/  SHF.L.U32 R0, R12, 0x1f, RZ ;  /* 0x0000001f0c007819 */ /* 0x00afe200000006ff */
[----:B------:R-:W-:Y:S01]  /*2050*/  @!P2 SYNCS.ARRIVE.TRANS64.A1T0 RZ, [UR21+0x88], RZ ;  /* 0x000088ffffffa9a7 */ /* 0x000fe20008100015 */
[----:B------:R-:W-:-:S06]  /*2060*/  UISETP.GT.AND UP0, UPT, UR51, UR50, UPT ;  /* 0x000000323300728c */ /* 0x000fcc000bf04270 */
[----:B--2-4-:R1:W2:Y:S03]  /*2070*/  SYNCS.PHASECHK.TRANS64.TRYWAIT P1, [UR4+0x20], R0 ;  /* 0x00002000ff0075a7 */ /* 0x0142a60008021104 */
[----:B------:R-:W-:Y:S05]  /*2080*/  BRA.U !UP0, `(.L_x_34) ;  /* 0x0000000508087547 */ /* 0x000fea000b800000 */
[----:B------:R-:W-:Y:S01]  /*2090*/  UIADD3 UR30, UPT, UPT, UR54, UR13, URZ ;  /* 0x0000000d361e7290 */ /* 0x000fe2000fffe0ff */
[----:B------:R-:W-:-:S11]  /*20a0*/  UMOV UR7, UR29 ;  /* 0x0000001d00077c82 */ /* 0x000fd60008000000 */
.L_x_42:
[----:B------:R-:W-:Y:S01]  /*20b0*/  ULEA UR6, UR7, UR21, 0x3 ;  /* 0x0000001507067291 */ /* 0x000fe2000f8e18ff */
[----:B--2---:R-:W-:Y:S01]  /*20c0*/  @P4 MOV R2, 0x18000 ;  /* 0x0001800000024802 */ /* 0x004fe20000000f00 */
[----:B--23--:R-:W-:Y:S10]  /*20d0*/  @P1 BRA `(.L_x_35) ;  /* 0x00000000000c1947 */ /* 0x00cff40003800000 */
[----:B------:R-:W-:-:S04]  /*20e0*/  SHF.L.U32 R3, R12, 0x1f, RZ ;  /* 0x0000001f0c037819 */ /* 0x000fc800000006ff */
[----:B------:R-:W2:Y:S02]  /*20f0*/  SYNCS.PHASECHK.TRANS64.TRYWAIT P0, [UR6+0x20], R3 ;  /* 0x00002003ff0075a7 */ /* 0x000ea40008001106 */
[----:B--2---:R-:W-:Y:S05]  /*2100*/  @!P0 BRA `(.L_x_36) ;  /* 0x00000080008c8947 */ /* 0x004fea0003800000 */
.L_x_35:
[----:B------:R2:W-:Y:S01]  /*2110*/  @P4 SYNCS.ARRIVE.TRANS64 RZ, [UR6], R2 ;  /* 0x00000002ffff49a7 */ /* 0x0005e20008000006 */
[----:B------:R-:W-:-:S04]  /*2120*/  ULOP3.LUT UR4, UR38, 0x2, URZ, 0xfc, !UPT ;  /* 0x0000000226047892 */ /* 0x000fc8000f8efcff */
[----:B------:R-:W-:-:S09]  /*2130*/  UISETP.NE.AND UP0, UPT, UR4, 0x2, UPT ;  /* 0x000000020400788c */ /* 0x000fd2000bf05270 */
[----:B------:R-:W-:Y:S05]  /*2140*/  BRA.U UP0, `(.L_x_37) ;  /* 0x0000000100047547 */ /* 0x000fea000b800000 */
[----:B------:R-:W-:Y:S05]  /*2150*/  BPT.TRAP 0x1 ;  /* 0x000000040000795c */ /* 0x000fea0000300000 */
.L_x_37:
[----:B------:R-:W-:Y:S04]  /*2160*/  BSSY.RECONVERGENT B0, `(.L_x_38) ;  /* 0x0000003000007945 */ /* 0x000fe80003800200 */
[----:B------:R-:W-:Y:S05]  /*2170*/  @!P3 BRA `(.L_x_39) ;  /* 0x000000000004b947 */ /* 0x000fea0003800000 */
[----:B------:R-:W-:Y:S05]  /*2180*/  BPT.TRAP 0x1 ;  /* 0x000000040000795c */ /* 0x000fea0000300000 */
.L_x_39:
[----:B------:R-:W-:Y:S05]  /*2190*/  BSYNC.RECONVERGENT B0 ;  /* 0x0000000000007941 */ /* 0x000fea0003800200 */
.L_x_38:
        /* <DEDUP_REMOVED lines=8> */
[----:B-1----:R-:W-:-:S04]  /*2220*/  SHF.L.U32 R0, R12, 0x1f, RZ ;  /* 0x0000001f0c007819 */ /* 0x002fc800000006ff */
[----:B------:R1:W3:Y:S01]  /*2230*/  SYNCS.PHASECHK.TRANS64.TRYWAIT P1, [UR4+0x20], R0 ;  /* 0x00002000ff0075a7 */ /* 0x0002e20008021104 */
[----:B------:R-:W-:Y:S05]  /*2240*/  @!P0 BRA `(.L_x_41) ;  /* 0x0000000000848947 */ /* 0x000fea0003800000 */
[----:B------:R-:W-:Y:S02]  /*2250*/  USHF.L.U32 UR4, UR7, 0xe, URZ ;  /* 0x0000000e07047899 */ /* 0x000fe400080006ff */
[----:B------:R-:W-:Y:S02]  /*2260*/  UIADD3 UR14, UP1, UPT, UR42, 0x80, URZ ;  /* 0x000000802a0e7890 */ /* 0x000fe4000ff3e0ff */
[----:B------:R-:W-:Y:S02]  /*2270*/  ULOP3.LUT UR8, UR4, UR37, URZ, 0xfc, !UPT ;  /* 0x0000002504087292 */ /* 0x000fe4000f8efcff */
[----:B------:R-:W-:Y:S02]  /*2280*/  UIADD3 UR24, UPT, UPT, UR21, UR4, URZ ;  /* 0x0000000415187290 */ /* 0x000fe4000fffe0ff */
[----:B------:R-:W-:Y:S02]  /*2290*/  USHF.L.U32 UR34, UR13, 0x7, URZ ;  /* 0x000000070d227899 */ /* 0x000fe400080006ff */
[----:B------:R-:W-:-:S02]  /*22a0*/  UIADD3 UR22, UP0, UPT, UR42, 0x180, URZ ;  /* 0x000001802a167890 */ /* 0x000fc4000ff1e0ff */
[----:B------:R-:W-:Y:S02]  /*22b0*/  ULEA UR8, UR8, UR21, 0x1 ;  /* 0x0000001508087291 */ /* 0x000fe4000f8e08ff */
[----:B------:R-:W-:Y:S02]  /*22c0*/  ULOP3.LUT UR33, UR6, 0xfefffff8, URZ, 0xc0, !UPT ;  /* 0xfefffff806217892 */ /* 0x000fe4000f8ec0ff */
[----:B------:R-:W-:Y:S02]  /*22d0*/  UIADD3.X UR15, UPT, UPT, URZ, UR43, URZ, UP1, !UPT ;  /* 0x0000002bff0f7290 */ /* 0x000fe40008ffe4ff */
[----:B------:R-:W-:Y:S02]  /*22e0*/  UIADD3 UR32, UPT, UPT, UR24, 0x8400, URZ ;  /* 0x0000840018207890 */ /* 0x000fe4000fffe0ff */
[----:B------:R-:W-:Y:S02]  /*22f0*/  UIADD3 UR26, UPT, UPT, UR34, 0x40, URZ ;  /* 0x00000040221a7890 */ /* 0x000fe4000fffe0ff */
[----:B------:R-:W-:-:S02]  /*2300*/  UIADD3 UR24, UPT, UPT, UR24, 0xa400, URZ ;  /* 0x0000a40018187890 */ /* 0x000fc4000fffe0ff */
[----:B------:R-:W-:Y:S02]  /*2310*/  UIADD3.X UR23, UPT, UPT, URZ, UR43, URZ, UP0, !UPT ;  /* 0x0000002bff177290 */ /* 0x000fe400087fe4ff */
        /* <DEDUP_REMOVED lines=19> */
[----:B----4-:R-:W-:Y:S01]  /*2450*/  NOP ;  /* 0x0000000000007918 */ /* 0x010fe20000000000 */
.L_x_41:
[----:B------:R-:W-:Y:S05]  /*2460*/  BSYNC.RECONVERGENT B0 ;  /* 0x0000000000007941 */ /* 0x000fea0003800200 */
.L_x_40:
[----:B------:R-:W-:Y:S01]  /*2470*/  UIADD3 UR13, UPT, UPT, UR13, 0x1, URZ ;  /* 0x000000010d0d7890 */ /* 0x000fe2000fffe0ff */
[----:B------:R-:W-:-:S03]  /*2480*/  UMOV UR7, UR29 ;  /* 0x0000001d00077c82 */ /* 0x000fc60008000000 */
[----:B------:R-:W-:-:S09]  /*2490*/  UISETP.NE.AND UP0, UPT, UR13, UR30, UPT ;  /* 0x0000001e0d00728c */ /* 0x000fd2000bf05270 */
[----:B------:R-:W-:Y:S05]  /*24a0*/  BRA.U UP0, `(.L_x_42) ;  /* 0xfffffffd00007547 */ /* 0x000fea000b83ffff */
.L_x_34:
[C---:B------:R-:W-:Y:S01]  /*24b0*/  LEA R3, R11.reuse, UR21, 0x3 ;  /* 0x000000150b037c11 */ /* 0x040fe2000f8e18ff */
[----:B------:R-:W-:Y:S01]  /*24c0*/  NOP ;  /* 0x0000000000007918 */ /* 0x000fe20000000000 */
[----:B-1----:R-:W-:Y:S02]  /*24d0*/  SHF.L.U32 R0, R10, 0x1f, RZ ;  /* 0x0000001f0a007819 */ /* 0x002fe400000006ff */
[----:B------:R-:W-:Y:S02]  /*24e0*/  LEA R5, R11, UR21, 0x4 ;  /* 0x000000150b057c11 */ /* 0x000fe4000f8e20ff */
[----:B------:R-:W1:Y:S02]  /*24f0*/  SYNCS.PHASECHK.TRANS64.TRYWAIT P0, [R3+URZ+0x90], R0 ;  /* 0x00009000030075a7 */ /* 0x000e6400080011ff */
[----:B-1----:R-:W-:Y:S05]  /*2500*/  @!P0 BRA `(.L_x_43) ;  /* 0x0000007c00a48947 */ /* 0x002fea0003800000 */
.L_x_156:
[----:B------:R-:W4:Y:S01]  /*2510*/  LDS.128 R4, [R5+0x120] ;  /* 0x0001200005047984 */ /* 0x000f220000000c00 */
[----:B------:R-:W-:Y:S01]  /*2520*/  UISETP.GE.AND UP0, UPT, UR45, 0x1, UPT ;  /* 0x000000012d00788c */ /* 0x000fe2000bf06270 */
[----:B------:R-:W-:Y:S01]  /*2530*/  @!PT LDS RZ, [RZ] ;  /* 0x00000000fffff984 */ /* 0x000fe20000000800 */
[----:B------:R-:W-:Y:S01]  /*2540*/  @!PT LDS RZ, [RZ] ;  /* 0x00000000fffff984 */ /* 0x000fe20000000800 */
[----:B------:R-:W-:Y:S01]  /*2550*/  @!PT LDS RZ, [RZ] ;  /* 0x00000000fffff984 */ /* 0x000fe20000000800 */
[----:B------:R-:W-:Y:S01]  /*2560*/  @!PT LDS RZ, [RZ] ;  /* 0x00000000fffff984 */ /* 0x000fe20000000800 */
[----:B------:R1:W-:Y:S06]  /*2570*/  MEMBAR.ALL.CTA ;  /* 0x0000000000007992 */ /* 0x0003ec0000008000 */
[----:B-1----:R-:W1:Y:S01]  /*2580*/  FENCE.VIEW.ASYNC.S ;  /* 0x00000000000073c6 */ /* 0x002e620000000000 */
[----:B----4-:R-:W-:-:S13]  /*2590*/  LOP3.LUT P0, RZ, R6, 0x1, RZ, 0xc0, !PT ;  /* 0x0000000106ff7812 */ /* 0x010fda000780c0ff */
[----:B-1----:R-:W-:Y:S01]  /*25a0*/  VOTEU.ANY UP1, P0 ;  /* 0x0000000000ff7886 */ /* 0x002fe20000020100 */
[----:B------:R-:W-:-:S13]  /*25b0*/  PLOP3.LUT P0, PT, PT, PT, UP1, 0x80, 0x8 ;  /* 0x000000000008781c */ /* 0x000fda0003f0f018 */
[----:B------:R-:W-:Y:S02]  /*25c0*/  @P0 LOP3.LUT R0, R5, 0xffff, RZ, 0xc0, !PT ;  /* 0x0000ffff05000812 */ /* 0x000fe400078ec0ff */
[----:B--2---:R-:W-:Y:S02]  /*25d0*/  @P0 MOV R2, R4 ;  /* 0x0000000400020202 */ /* 0x004fe40000000f00 */
[----:B------:R-:W-:Y:S01]  /*25e0*/  @P0 R2UR UR5, R0 ;  /* 0x00000000000502ca */ /* 0x000fe200000e0000 */
[----:B------:R-:W-:Y:S01]  /*25f0*/  VIADD R0, R3, 0xa0 ;  /* 0x000000a003007836 */ /* 0x000fe20000000000 */
[----:B------:R-:W-:Y:S02]  /*2600*/  @P0 SHF.R.U32.HI R4, RZ, 0x10, R5 ;  /* 0x00000010ff040819 */ /* 0x000fe40000011605 */
[----:B------:R-:W-:Y:S02]  /*2610*/  @P0 R2UR UR6, R2 ;  /* 0x00000000020602ca */ /* 0x000fe400000e0000 */
[----:B------:R-:W-:-:S02]  /*2620*/  PRMT R0, RZ, 0x654, R0 ;  /* 0x00000654ff007816 */ /* 0x000fc40000000000 */
[----:B------:R-:W-:Y:S02]  /*2630*/  @P0 R2UR UR4, R4 ;  /* 0x00000000040402ca */ /* 0x000fe400000e0000 */
[----:B------:R1:W-:Y:S03]  /*2640*/  SYNCS.ARRIVE.TRANS64.RED.A1T0 RZ, [R0+URZ], RZ ;  /* 0x000000ff00ff79a7 */ /* 0x0003e600081004ff */
[----:B------:R-:W-:-:S04]  /*2650*/  @UP1 UMOV UR44, UR5 ;  /* 0x00000005002c1c82 */ /* 0x000fc80008000000 */
[----:B------:R-:W-:-:S04]  /*2660*/  @UP1 UMOV UR46, UR6 ;  /* 0x00000006002e1c82 */ /* 0x000fc80008000000 */
[----:B------:R-:W-:Y:S01]  /*2670*/  @UP1 UMOV UR36, UR4 ;  /* 0x0000000400241c82 */ /* 0x000fe20008000000 */
[----:B------:R-:W-:Y:S05]  /*2680*/  BRA.U !UP0, `(.L_x_44) ;  /* 0x0000000108d47547 */ /* 0x000fea000b800000 */
[----:B------:R-:W2:Y:S01]  /*2690*/  LDCU.128 UR12, c[0x0][0xb10] ;  /* 0x00016200ff0c77ac */ /* 0x000ea20008000c00 */
[----:B------:R-:W4:Y:S01]  /*26a0*/  LDCU UR22, c[0x0][0xb20] ;  /* 0x00016400ff1677ac */ /* 0x000f220008000800 */
[----:B------:R-:W3:Y:S01]  /*26b0*/  LDCU UR20, c[0x0][0xb0c] ;  /* 0x00016180ff1477ac */ /* 0x000ee20008000800 */
[----:B------:R-:W1:Y:S01]  /*26c0*/  LDCU.64 UR8, c[0x0][0xb28] ;  /* 0x00016500ff0877ac */ /* 0x000e620008000a00 */
[----:B------:R-:W-:Y:S02]  /*26d0*/  UISETP.NE.AND UP3, UPT, UR45, 0x1, UPT ;  /* 0x000000012d00788c */ /* 0x000fe4000bf65270 */
[----:B--2---:R-:W-:Y:S02]  /*26e0*/  UIMAD.WIDE.U32 UR6, UR48, UR15, URZ ;  /* 0x0000000f300672a5 */ /* 0x004fe4000f8e00ff */
[----:B------:R-:W-:Y:S02]  /*26f0*/  UIMAD.WIDE.U32 UR4, UR49, UR12, URZ ;  /* 0x0000000c310472a5 */ /* 0x000fe4000f8e00ff */
[----:B------:R-:W-:-:S02]  /*2700*/  UISETP.NE.AND UP0, UPT, UR14, 0x1, UPT ;  /* 0x000000010e00788c */ /* 0x000fc4000bf05270 */
[----:B------:R-:W-:Y:S01]  /*2710*/  UIMAD.WIDE.U32 UR18, UR44, UR15, URZ ;  /* 0x0000000f2c1272a5 */ /* 0x000fe2000f8e00ff */
[----:B------:R-:W-:Y:S02]  /*2720*/  UMOV UR6, UR7 ;  /* 0x0000000700067c82 */ /* 0x000fe40008000000 */
[----:B------:R-:W-:Y:S01]  /*2730*/  UMOV UR4, UR5 ;  /* 0x0000000500047c82 */ /* 0x000fe20008000000 */
[----:B----4-:R-:W-:Y:S02]  /*2740*/  USHF.R.U32.HI UR6, URZ, UR22, UR6 ;  /* 0x00000016ff067299 */ /* 0x010fe40008011606 */
[----:B---3--:R-:W-:Y:S02]  /*2750*/  UISETP.NE.AND UP2, UPT, UR20, 0x1, UPT ;  /* 0x000000011400788c */ /* 0x008fe4000bf45270 */
[----:B------:R-:W-:Y:S02]  /*2760*/  USHF.R.U32.HI UR4, URZ, UR13, UR4 ;  /* 0x0000000dff047299 */ /* 0x000fe40008011604 */
[----:B------:R-:W-:-:S02]  /*2770*/  USEL UR5, UR48, UR6, !UP0 ;  /* 0x0000000630057287 */ /* 0x000fc4000c000000 */
[----:B------:R-:W-:Y:S02]  /*2780*/  USEL UR6, UR49, UR4, !UP2 ;  /* 0x0000000431067287 */ /* 0x000fe4000d000000 */
[----:B-1----:R-:W-:Y:S01]  /*2790*/  UIMAD.WIDE.U32 UR10, UR5, UR8, URZ ;  /* 0x00000008050a72a5 */ /* 0x002fe2000f8e00ff */
[----:B------:R-:W-:Y:S01]  /*27a0*/  UMOV UR4, UR19 ;  /* 0x0000001300047c82 */ /* 0x000fe20008000000 */
[----:B------:R-:W-:Y:S02]  /*27b0*/  UIMAD.WIDE.U32 UR16, UR46, UR12, URZ ;  /* 0x0000000c2e1072a5 */ /* 0x000fe4000f8e00ff */
[----:B------:R-:W-:-:S03]  /*27c0*/  UIMAD.WIDE.U32 UR18, UR6, UR8, URZ ;  /* 0x00000008061272a5 */ /* 0x000fc6000f8e00ff */
[----:B------:R-:W-:Y:S01]  /*27d0*/  UMOV UR10, UR11 ;  /* 0x0000000b000a7c82 */ /* 0x000fe20008000000 */
[----:B------:R-:W-:Y:S02]  /*27e0*/  USHF.R.U32.HI UR4, URZ, UR22, UR4 ;  /* 0x00000016ff047299 */ /* 0x000fe40008011604 */
[----:B------:R-:W-:Y:S01]  /*27f0*/  @UP3 USHF.R.U32.HI UR5, URZ, UR9, UR10 ;  /* 0x00000009ff053299 */ /* 0x000fe2000801160a */
[----:B------:R-:W-:Y:S01]  /*2800*/  UMOV UR16, UR17 ;  /* 0x0000001100107c82 */ /* 0x000fe20008000000 */
[----:B------:R-:W-:Y:S01]  /*2810*/  UMOV UR18, UR19 ;  /* 0x0000001300127c82 */ /* 0x000fe20008000000 */
[----:B------:R-:W-:Y:S02]  /*2820*/  USHF.R.U32.HI UR13, URZ, UR13, UR16 ;  /* 0x0000000dff0d7299 */ /* 0x000fe40008011610 */
[----:B------:R-:W-:Y:S02]  /*2830*/  USEL UR4, UR44, UR4, !UP0 ;  /* 0x000000042c047287 */ /* 0x000fe4000c000000 */
[----:B------:R-:W-:-:S02]  /*2840*/  @UP3 USHF.R.U32.HI UR6, URZ, UR9, UR18 ;  /* 0x00000009ff063299 */ /* 0x000fc40008011612 */
[----:B------:R-:W-:Y:S02]  /*2850*/  UIMAD UR7, UR45, UR5, URZ ;  /* 0x000000052d0772a4 */ /* 0x000fe4000f8e02ff */
[----:B------:R-:W-:Y:S02]  /*2860*/  USEL UR5, UR46, UR13, !UP2 ;  /* 0x0000000d2e057287 */ /* 0x000fe4000d000000 */
[----:B------:R-:W-:Y:S02]  /*2870*/  UIMAD UR10, UR45, UR6, URZ ;  /* 0x000000062d0a72a4 */ /* 0x000fe4000f8e02ff */
[----:B------:R-:W-:Y:S02]  /*2880*/  UISETP.GE.AND UP0, UPT, UR4, UR7, UPT ;  /* 0x000000070400728c */ /* 0x000fe4000bf06270 */
[----:B------:R-:W-:Y:S02]  /*2890*/  UIMAD.WIDE.U32 UR12, UR4, UR8, URZ ;  /* 0x00000008040c72a5 */ /* 0x000fe4000f8e00ff */
[----:B------:R-:W-:-:S02]  /*28a0*/  UISETP.GE.OR UP0, UPT, UR5, UR10, UP0 ;  /* 0x0000000a0500728c */ /* 0x000fc40008706670 */
[----:B------:R-:W-:Y:S02]  /*28b0*/  UIMAD.WIDE.U32 UR10, UR5, UR8, URZ ;  /* 0x00000008050a72a5 */ /* 0x000fe4000f8e00ff */
[----:B------:R-:W-:Y:S01]  /*28c0*/  UIADD3 UR12, UPT, UPT, -UR4, URZ, URZ ;  /* 0x000000ff040c7290 */ /* 0x000fe2000fffe1ff */
[----:B------:R-:W-:Y:S01]  /*28d0*/  UMOV UR8, UR13 ;  /* 0x0000000d00087c82 */ /* 0x000fe20008000000 */
[----:B------:R-:W-:Y:S02]  /*28e0*/  UIADD3 UR10, UPT, UPT, -UR5, URZ, URZ ;  /* 0x000000ff050a7290 */ /* 0x000fe4000fffe1ff */
        /* <DEDUP_REMOVED lines=15> */
.L_x_44:
[----:B------:R-:W2:Y:S02]  /*29e0*/  LDCU UR4, c[0x0][0xb30] ;  /* 0x00016600ff0477ac */ /* 0x000ea40008000800 */
[----:B--2---:R-:W-:-:S09]  /*29f0*/  UISETP.NE.AND UP0, UPT, UR4, 0x1, UPT ;  /* 0x000000010400788c */ /* 0x004fd2000bf05270 */
[----:B------:R-:W-:Y:S05]  /*2a00*/  BRA.U UP0, `(.L_x_45) ;  /* 0x0000000100447547 */ /* 0x000fea000b800000 */
[----:B------:R-:W2:Y:S01]  /*2a10*/  LDCU.128 UR8, c[0x0][0xb10] ;  /* 0x00016200ff0877ac */ /* 0x000ea20008000c00 */
[----:B------:R-:W4:Y:S01]  /*2a20*/  LDCU UR12, c[0x0][0xb0c] ;  /* 0x00016180ff0c77ac */ /* 0x000f220008000800 */
[----:B------:R-:W1:Y:S01]  /*2a30*/  LDCU UR13, c[0x0][0xb20] ;  /* 0x00016400ff0d77ac */ /* 0x000e620008000800 */
[----:B--2---:R-:W-:Y:S02]  /*2a40*/  UIMAD.WIDE.U32 UR6, UR46, UR8, URZ ;  /* 0x000000082e0672a5 */ /* 0x004fe4000f8e00ff */
[----:B------:R-:W-:Y:S02]  /*2a50*/  UIMAD.WIDE.U32 UR4, UR44, UR11, URZ ;  /* 0x0000000b2c0472a5 */ /* 0x000fe4000f8e00ff */
[----:B----4-:R-:W-:Y:S02]  /*2a60*/  UISETP.NE.AND UP2, UPT, UR12, 0x1, UPT ;  /* 0x000000010c00788c */ /* 0x010fe4000bf45270 */
[----:B------:R-:W-:Y:S01]  /*2a70*/  UISETP.NE.AND UP0, UPT, UR10, 0x1, UPT ;  /* 0x000000010a00788c */ /* 0x000fe2000bf05270 */
[----:B------:R-:W-:-:S02]  /*2a80*/  UMOV UR6, UR7 ;  /* 0x0000000700067c82 */ /* 0x000fc40008000000 */
[----:B------:R-:W-:Y:S01]  /*2a90*/  UMOV UR4, UR5 ;  /* 0x0000000500047c82 */ /* 0x000fe20008000000 */
[----:B------:R-:W-:Y:S02]  /*2aa0*/  USHF.R.U32.HI UR9, URZ, UR9, UR6 ;  /* 0x00000009ff097299 */ /* 0x000fe40008011606 */
[----:B-1----:R-:W-:Y:S02]  /*2ab0*/  USHF.R.U32.HI UR4, URZ, UR13, UR4 ;  /* 0x0000000dff047299 */ /* 0x002fe40008011604 */
[----:B------:R-:W-:Y:S02]  /*2ac0*/  USEL UR5, UR46, UR9, !UP2 ;  /* 0x000000092e057287 */ /* 0x000fe4000d000000 */
[----:B------:R-:W-:-:S04]  /*2ad0*/  USEL UR4, UR44, UR4, !UP0 ;  /* 0x000000042c047287 */ /* 0x000fc8000c000000 */
[----:B------:R-:W-:Y:S02]  /*2ae0*/  UIADD3 UR6, UPT, UPT, UR5, -UR4, URZ ;  /* 0x8000000405067290 */ /* 0x000fe4000fffe0ff */
[----:B------:R-:W-:Y:S02]  /*2af0*/  UIADD3 UR4, UPT, UPT, -UR5, UR4, URZ ;  /* 0x0000000405047290 */ /* 0x000fe4000fffe1ff */
[----:B------:R-:W-:Y:S02]  /*2b00*/  UIMAD UR44, UR6, UR10, UR44 ;  /* 0x0000000a062c72a4 */ /* 0x000fe4000f8e022c */
[----:B------:R-:W-:-:S12]  /*2b10*/  UIMAD UR46, UR4, UR12, UR46 ;  /* 0x0000000c042e72a4 */ /* 0x000fd8000f8e022e */
.L_x_45:
[----:B------:R-:W-:Y:S01]  /*2b20*/  VIADD R11, R11, 0x1 ;  /* 0x000000010b0b7836 */ /* 0x000fe20000000000 */
[----:B------:R-:W-:Y:S01]  /*2b30*/  R2UR UR4, R82 ;  /* 0x00000000520472ca */ /* 0x000fe200000e0000 */
[----:B------:R-:W-:Y:S01]  /*2b40*/  UIADD3 UR26, UPT, UPT, UR46, UR63, URZ ;  /* 0x0000003f2e1a7290 */ /* 0x000fe2000fffe0ff */
[----:B------:R-:W-:Y:S02]  /*2b50*/  PLOP3.LUT P2, PT, PT, PT, PT, 0x80, 0x8 ;  /* 0x000000000008781c */ /* 0x000fe40003f4f070 */
[----:B------:R-:W-:-:S04]  /*2b60*/  ISETP.NE.AND P0, PT, R11, 0x2, PT ;  /* 0x000000020b00780c */ /* 0x000fc80003f05270 */
[----:B------:R-:W-:Y:S02]  /*2b70*/  SEL R3, RZ, 0x1, P0 ;  /* 0x00000001ff037807 */ /* 0x000fe40000000000 */
[----:B------:R-:W-:Y:S02]  /*2b80*/  SEL R11, R11, RZ, P0 ;  /* 0x000000ff0b0b7207 */ /* 0x000fe40000000000 */
[----:B------:R-:W-:Y:S01]  /*2b90*/  LOP3.LUT R10, R10, R3, RZ, 0x3c, !PT ;  /* 0x000000030a0a7212 */ /* 0x000fe200078e3cff */
[----:B------:R-:W-:Y:S01]  /*2ba0*/  UIADD3 UR27, UPT, UPT, UR44, UR4, URZ ;  /* 0x000000042c1b7290 */ /* 0x000fe2000fffe0ff */
[----:B------:R-:W-:Y:S11]  /*2bb0*/  BRA.U UP1, `(.L_x_46) ;  /* 0xffffffed01987547 */ /* 0x000ff6000b83ffff */
[----:B------:R-:W-:Y:S01]  /*2bc0*/  UIADD3 UR21, UPT, UPT, UR21, 0x20, URZ ;  /* 0x0000002015157890 */ /* 0x000fe2000fffe0ff */
[----:B------:R-:W-:-:S03]  /*2bd0*/  SHF.L.U32 R3, R12, 0x1f, RZ ;  /* 0x0000001f0c037819 */ /* 0x000fc600000006ff */
[----:B------:R-:W-:-:S09]  /*2be0*/  ULEA UR4, UR29, UR21, 0x3 ;  /* 0x000000151d047291 */ /* 0x000fd2000f8e18ff */
[----:B------:R-:W2:Y:S02]  /*2bf0*/  SYNCS.PHASECHK.TRANS64.TRYWAIT P0, [UR4], R3 ;  /* 0x00000003ff0075a7 */ /* 0x000ea40008001104 */
[----:B--2---:R-:W-:Y:S05]  /*2c00*/  @!P0 BRA `(.L_x_47) ;  /* 0x0000007400f88947 */ /* 0x004fea0003800000 */
.L_x_158:
[----:B------:R-:W-:-:S04]  /*2c10*/  UIADD3 UR4, UPT, UPT, UR29, 0x1, URZ ;  /* 0x000000011d047890 */ /* 0x000fc8000fffe0ff */
[----:B------:R-:W-:-:S04]  /*2c20*/  UISETP.NE.AND UP0, UPT, UR4, 0x4, UPT ;  /* 0x000000040400788c */ /* 0x000fc8000bf05270 */
[----:B------:R-:W-:Y:S02]  /*2c30*/  USEL UR6, URZ, 0x1, UP0 ;  /* 0x00000001ff067887 */ /* 0x000fe40008000000 */
[----:B------:R-:W-:-:S04]  /*2c40*/  USEL UR4, UR4, URZ, UP0 ;  /* 0x000000ff04047287 */ /* 0x000fc80008000000 */
[----:B------:R-:W-:Y:S01]  /*2c50*/  ULEA UR5, UR4, UR21, 0x3 ;  /* 0x0000001504057291 */ /* 0x000fe2000f8e18ff */
[----:B------:R-:W-:-:S04]  /*2c60*/  LOP3.LUT R2, R12, UR6, RZ, 0x3c, !PT ;  /* 0x000000060c027c12 */ /* 0x000fc8000f8e3cff */
[----:B-1----:R-:W-:-:S04]  /*2c70*/  SHF.L.U32 R3, R2, 0x1f, RZ ;  /* 0x0000001f02037819 */ /* 0x002fc800000006ff */
[----:B------:R-:W1:Y:S02]  /*2c80*/  SYNCS.PHASECHK.TRANS64.TRYWAIT P0, [UR5], R3 ;  /* 0x00000003ff0075a7 */ /* 0x000e640008001105 */
[----:B-1----:R-:W-:Y:S05]  /*2c90*/  @!P0 BRA `(.L_x_48) ;  /* 0x0000007400ec8947 */ /* 0x002fea0003800000 */
.L_x_160:
        /* <DEDUP_REMOVED lines=9> */
.L_x_162:
[----:B------:R-:W-:-:S04]  /*2d30*/  UIADD3 UR4, UPT, UPT, UR4, 0x1, URZ ;  /* 0x0000000104047890 */ /* 0x000fc8000fffe0ff */
[----:B------:R-:W-:-:S04]  /*2d40*/  UISETP.NE.AND UP0, UPT, UR4, 0x4, UPT ;  /* 0x000000040400788c */ /* 0x000fc8000bf05270 */
[----:B------:R-:W-:Y:S02]  /*2d50*/  USEL UR5, URZ, 0x1, UP0 ;  /* 0x00000001ff057887 */ /* 0x000fe40008000000 */
[----:B------:R-:W-:-:S04]  /*2d60*/  USEL UR4, UR4, URZ, UP0 ;  /* 0x000000ff04047287 */ /* 0x000fc80008000000 */
[----:B------:R-:W-:Y:S01]  /*2d70*/  ULEA UR4, UR4, UR21, 0x3 ;  /* 0x0000001504047291 */ /* 0x000fe2000f8e18ff */
[----:B-1----:R-:W-:-:S04]  /*2d80*/  LOP3.LUT R3, R2, UR5, RZ, 0x3c, !PT ;  /* 0x0000000502037c12 */ /* 0x002fc8000f8e3cff */
[----:B------:R-:W-:Y:S01]  /*2d90*/  SHF.L.U32 R3, R3, 0x1f, RZ ;  /* 0x0000001f03037819 */ /* 0x000fe200000006ff */
[----:B------:R-:W-:-:S07]  /*2da0*/  IMAD.U32 R0, RZ, RZ, UR4 ;  /* 0x00000004ff007e24 */ /* 0x000fce000f8e00ff */
.L_x_50:
[----:B-1----:R1:W2:Y:S02]  /*2db0*/  SYNCS.PHASECHK.TRANS64.TRYWAIT P0, [R0+URZ], R3 ;  /* 0x00000003000075a7 */ /* 0x0022a400080011ff */
[----:B--2---:R-:W-:Y:S05]  /*2dc0*/  @!P0 NANOSLEEP.SYNCS 0x989680 ;  /* 0x009896800000895d */ /* 0x004fea0003900000 */
[----:B------:R-:W2:Y:S02]  /*2dd0*/  @!P0 SYNCS.PHASECHK.TRANS64 P0, [R0+URZ], R3 ;  /* 0x00000003000085a7 */ /* 0x000ea400080010ff */
[----:B--2---:R-:W-:Y:S05]  /*2de0*/  @P0 EXIT ;  /* 0x000000000000094d */ /* 0x004fea0003800000 */
[----:B------:R-:W-:Y:S05]  /*2df0*/  BRA `(.L_x_50) ;  /* 0xfffffffc00ec7947 */ /* 0x000fea000383ffff */
.L_x_22:
[----:B------:R-:W-:-:S04]  /*2e00*/  UISETP.NE.AND UP0, UPT, UR47, URZ, UPT ;  /* 0x000000ff2f00728c */ /* 0x000fc8000bf05270 */
[----:B------:R-:W-:-:S09]  /*2e10*/  UISETP.NE.OR UP0, UPT, UR20, 0x1, UP0 ;  /* 0x000000011400788c */ /* 0x000fd20008705670 */
[----:B------:R-:W-:Y:S05]  /*2e20*/  BRA.U UP0, `(.L_x_51) ;  /* 0x0000000500487547 */ /* 0x000fea000b800000 */
[----:B------:R-:W-:Y:S01]  /*2e30*/  ISETP.GE.U32.AND P2, PT, R0, 0x8, PT ;  /* 0x000000080000780c */ /* 0x000fe20003f46070 */
[----:B------:R-:W-:Y:S01]  /*2e40*/  IMAD.MOV.U32 R12, RZ, RZ, 0x1 ;  /* 0x00000001ff0c7424 */ /* 0x000fe200078e00ff */
[----:B------:R-:W-:Y:S02]  /*2e50*/  CS2R R10, SRZ ;  /* 0x00000000000a7805 */ /* 0x000fe4000001ff00 */
[----:B------:R-:W-:Y:S01]  /*2e60*/  CS2R R8, SRZ ;  /* 0x0000000000087805 */ /* 0x000fe2000001ff00 */
[----:B------:R-:W-:Y:S01]  /*2e70*/  UMOV UR6, 0x400 ;  /* 0x0000040000067882 */ /* 0x000fe20000000000 */
[----:B------:R-:W-:Y:S01]  /*2e80*/  UMOV UR5, URZ ;  /* 0x000000ff00057c82 */ /* 0x000fe20008000000 */
[----:B------:R-:W-:-:S12]  /*2e90*/  ULEA UR6, UR47, UR6, 0x18 ;  /* 0x000000062f067291 */ /* 0x000fd8000f8ec0ff */
.L_x_55:
[----:B------:R-:W-:Y:S02]  /*2ea0*/  LEA R2, R8, UR6, 0x3 ;  /* 0x0000000608027c11 */ /* 0x000fe4000f8e18ff */
[----:B------:R-:W-:-:S03]  /*2eb0*/  SHF.L.U32 R5, R9, 0x1f, RZ ;  /* 0x0000001f09057819 */ /* 0x000fc600000006ff */
[----:B------:R-:W-:Y:S01]  /*2ec0*/  VIADD R4, R2, 0x100 ;  /* 0x0000010002047836 */ /* 0x000fe20000000000 */
[----:B------:R-:W2:Y:S02]  /*2ed0*/  SYNCS.PHASECHK.TRANS64.TRYWAIT P0, [R2+URZ+0xf0], R5 ;  /* 0x0000f005020075a7 */ /* 0x000ea400080011ff */
[----:B--2---:R-:W-:Y:S05]  /*2ee0*/  @!P0 BRA `(.L_x_52) ;  /* 0x0000007400888947 */ /* 0x004fea0003800000 */
.L_x_163:
[----:B------:R-:W-:Y:S01]  /*2ef0*/  ULEA UR4, UR5, UR6, 0x3 ;  /* 0x0000000605047291 */ /* 0x000fe2000f8e18ff */
[----:B------:R-:W-:Y:S02]  /*2f00*/  PRMT R4, RZ, 0x654, R4 ;  /* 0x00000654ff047816 */ /* 0x000fe40000000004 */
[----:B--2---:R-:W-:Y:S01]  /*2f10*/  SHF.L.U32 R5, R12, 0x1f, RZ ;  /* 0x0000001f0c057819 */ /* 0x004fe200000006ff */
[----:B------:R-:W-:Y:S01]  /*2f20*/  UIADD3 UR7, UPT, UPT, UR4, 0x90, URZ ;  /* 0x0000009004077890 */ /* 0x000fe2000fffe0ff */
[----:B------:R2:W-:Y:S05]  /*2f30*/  SYNCS.ARRIVE.TRANS64.RED.A1T0 RZ, [R4+URZ], RZ ;  /* 0x000000ff04ff79a7 */ /* 0x0005ea00081004ff */
[----:B------:R-:W-:Y:S01]  /*2f40*/  IMAD.U32 R7, RZ, RZ, UR7 ;  /* 0x00000007ff077e24 */ /* 0x000fe2000f8e00ff */
[----:B------:R-:W3:Y:S04]  /*2f50*/  SYNCS.PHASECHK.TRANS64.TRYWAIT P0, [UR4+0xa0], R5 ;  /* 0x0000a005ff0075a7 */ /* 0x000ee80008001104 */
[----:B------:R-:W-:Y:S01]  /*2f60*/  PRMT R6, R0, 0x654, R7 ;  /* 0x0000065400067816 */ /* 0x000fe20000000007 */
[----:B--2---:R-:W-:Y:S01]  /*2f70*/  @!P2 IMAD.MOV.U32 R4, RZ, RZ, 0x10 ;  /* 0x00000010ff04a424 */ /* 0x004fe200078e00ff */
[----:B---3--:R-:W-:Y:S06]  /*2f80*/  @!P0 BRA `(.L_x_53) ;  /* 0x0000007400748947 */ /* 0x008fec0003800000 */
.L_x_165:
[----:B------:R-:W-:Y:S01]  /*2f90*/  ULEA UR8, UR5, UR6, 0x4 ;  /* 0x0000000605087291 */ /* 0x000fe2000f8e20ff */
[----:B------:R-:W-:Y:S01]  /*2fa0*/  SEL R3, R6, R3, !P2 ;  /* 0x0000000306037207 */ /* 0x000fe20005000000 */
[----:B------:R-:W-:Y:S01]  /*2fb0*/  UIADD3 UR9, UPT, UPT, UR4, 0x90, URZ ;  /* 0x0000009004097890 */ /* 0x000fe2000fffe0ff */
[----:B--2---:R-:W-:Y:S01]  /*2fc0*/  LEA R2, R11, UR6, 0x3 ;  /* 0x000000060b027c11 */ /* 0x004fe2000f8e18ff */
[----:B------:R-:W-:Y:S01]  /*2fd0*/  UIADD3 UR8, UPT, UPT, UR8, 0x120, URZ ;  /* 0x0000012008087890 */ /* 0x000fe2000fffe0ff */
[----:B------:R-:W-:Y:S01]  /*2fe0*/  SHF.L.U32 R5, R10, 0x1f, RZ ;  /* 0x0000001f0a057819 */ /* 0x000fe200000006ff */
[----:B------:R2:W-:Y:S01]  /*2ff0*/  @!P2 SYNCS.ARRIVE.TRANS64.RED RZ, [R3+URZ], R4 ;  /* 0x0000000403ffa9a7 */ /* 0x0005e200080004ff */
[----:B------:R-:W-:Y:S01]  /*3000*/  UIADD3 UR4, UPT, UPT, UR5, 0x1, URZ ;  /* 0x0000000105047890 */ /* 0x000fe2000fffe0ff */
[----:B------:R-:W-:-:S03]  /*3010*/  VIADD R8, R8, 0x1 ;  /* 0x0000000108087836 */ /* 0x000fc60000000000 */
[----:B------:R-:W-:Y:S02]  /*3020*/  UISETP.NE.AND UP0, UPT, UR4, 0x2, UPT ;  /* 0x000000020400788c */ /* 0x000fe4000bf05270 */
[----:B------:R-:W-:Y:S06]  /*3030*/  UGETNEXTWORKID.BROADCAST [UR8], [UR9] ;  /* 0x00000000080073ca */ /* 0x000fec0008000100 */
[----:B------:R-:W-:Y:S01]  /*3040*/  USEL UR7, URZ, 0x1, UP0 ;  /* 0x00000001ff077887 */ /* 0x000fe20008000000 */
[----:B------:R-:W-:Y:S01]  /*3050*/  ISETP.NE.AND P0, PT, R8, 0x2, PT ;  /* 0x000000020800780c */ /* 0x000fe20003f05270 */
[----:B------:R-:W-:Y:S01]  /*3060*/  USEL UR5, UR4, URZ, UP0 ;  /* 0x000000ff04057287 */ /* 0x000fe20008000000 */
[----:B------:R-:W3:Y:S03]  /*3070*/  SYNCS.PHASECHK.TRANS64.TRYWAIT P1, [R2+URZ+0x90], R5 ;  /* 0x00009005020075a7 */ /* 0x000ee600080211ff */
[----:B------:R-:W-:Y:S01]  /*3080*/  LOP3.LUT R12, R12, UR7, RZ, 0x3c, !PT ;  /* 0x000000070c0c7c12 */ /* 0x000fe2000f8e3cff */
[----:B--23--:R-:W-:Y:S07]  /*3090*/  @!P1 BRA `(.L_x_54) ;  /* 0x0000007400489947 */ /* 0x00cfee0003800000 */
.L_x_166:
[C---:B------:R-:W-:Y:S01]  /*30a0*/  LEA R4, R11.reuse, UR6, 0x4 ;  /* 0x000000060b047c11 */ /* 0x040fe2000f8e20ff */
[----:B--2---:R-:W-:Y:S01]  /*30b0*/  VIADD R2, R2, 0xa0 ;  /* 0x000000a002027836 */ /* 0x004fe20000000000 */
[----:B------:R-:W-:Y:S01]  /*30c0*/  SEL R8, R8, RZ, P0 ;  /* 0x000000ff08087207 */ /* 0x000fe20000000000 */
[----:B------:R-:W-:-:S03]  /*30d0*/  VIADD R11, R11, 0x1 ;  /* 0x000000010b0b7836 */ /* 0x000fc60000000000 */
[----:B------:R-:W2:Y:S01]  /*30e0*/  LDS.128 R4, [R4+0x120] ;  /* 0x0001200004047984 */ /* 0x000ea20000000c00 */
[----:B------:R-:W-:Y:S02]  /*30f0*/  PRMT R2, RZ, 0x654, R2 ;  /* 0x00000654ff027816 */ /* 0x000fe40000000002 */
[C---:B------:R-:W-:Y:S01]  /*3100*/  ISETP.NE.AND P1, PT, R11.reuse, 0x2, PT ;  /* 0x000000020b00780c */ /* 0x040fe20003f25270 */
[----:B------:R-:W-:Y:S01]  /*3110*/  @!PT LDS RZ, [RZ] ;  /* 0x00000000fffff984 */ /* 0x000fe20000000800 */
[----:B------:R-:W-:Y:S01]  /*3120*/  @!PT LDS RZ, [RZ] ;  /* 0x00000000fffff984 */ /* 0x000fe20000000800 */
[----:B------:R-:W-:Y:S01]  /*3130*/  @!PT LDS RZ, [RZ] ;  /* 0x00000000fffff984 */ /* 0x000fe20000000800 */
[----:B------:R-:W-:Y:S01]  /*3140*/  @!PT LDS RZ, [RZ] ;  /* 0x00000000fffff984 */ /* 0x000fe20000000800 */
[----:B------:R3:W-:Y:S06]  /*3150*/  MEMBAR.ALL.CTA ;  /* 0x0000000000007992 */ /* 0x0007ec0000008000 */
[----:B---3--:R-:W3:Y:S01]  /*3160*/  FENCE.VIEW.ASYNC.S ;  /* 0x00000000000073c6 */ /* 0x008ee20000000000 */
[----:B------:R-:W-:Y:S01]  /*3170*/  SEL R11, R11, RZ, P1 ;  /* 0x000000ff0b0b7207 */ /* 0x000fe20000800000 */
[----:B---3--:R3:W-:Y:S01]  /*3180*/  SYNCS.ARRIVE.TRANS64.RED.A1T0 RZ, [R2+URZ], RZ ;  /* 0x000000ff02ff79a7 */ /* 0x0087e200081004ff */
[----:B--2---:R-:W-:-:S02]  /*3190*/  LOP3.LUT P3, RZ, R6, 0x1, RZ, 0xc0, !PT ;  /* 0x0000000106ff7812 */ /* 0x004fc4000786c0ff */
[----:B------:R-:W-:-:S04]  /*31a0*/  SEL R5, RZ, 0x1, P1 ;  /* 0x00000001ff057807 */ /* 0x000fc80000800000 */
[----:B------:R-:W-:Y:S02]  /*31b0*/  LOP3.LUT R10, R10, R5, RZ, 0x3c, !PT ;  /* 0x000000050a0a7212 */ /* 0x000fe400078e3cff */
[----:B---3--:R-:W-:-:S04]  /*31c0*/  SEL R2, RZ, 0x1, P0 ;  /* 0x00000001ff027807 */ /* 0x008fc80000000000 */
[----:B------:R-:W-:Y:S01]  /*31d0*/  LOP3.LUT R9, R9, R2, RZ, 0x3c, !PT ;  /* 0x0000000209097212 */ /* 0x000fe200078e3cff */
[----:B------:R-:W-:Y:S06]  /*31e0*/  @P3 BRA `(.L_x_55) ;  /* 0xfffffffc002c3947 */ /* 0x000fec000383ffff */
[----:B------:R-:W-:Y:S01]  /*31f0*/  ULEA UR4, UR5, UR6, 0x3 ;  /* 0x0000000605047291 */ /* 0x000fe2000f8e18ff */
[----:B------:R-:W-:-:S08]  /*3200*/  SHF.L.U32 R3, R12, 0x1f, RZ ;  /* 0x0000001f0c037819 */ /* 0x000fd000000006ff */
[----:B------:R-:W2:Y:S02]  /*3210*/  SYNCS.PHASECHK.TRANS64 P0, [UR4+0xa0], R3 ;  /* 0x0000a003ff0075a7 */ /* 0x000ea40008001004 */
[----:B--2---:R-:W-:Y:S05]  /*3220*/  @P0 BRA `(.L_x_56) ;  /* 0x0000000000080947 */ /* 0x004fea0003800000 */
[----:B------:R-:W2:Y:S02]  /*3230*/  SYNCS.PHASECHK.TRANS64.TRYWAIT P0, [UR4+0xa0], R3 ;  /* 0x0000a003ff0075a7 */ /* 0x000ea40008001104 */
[----:B--2---:R-:W-:Y:S05]  /*3240*/  @!P0 BRA `(.L_x_57) ;  /* 0x0000007000f08947 */ /* 0x004fea0003800000 */
.L_x_56:
[----:B------:R-:W-:-:S04]  /*3250*/  UIADD3 UR7, UPT, UPT, UR5, 0x1, URZ ;  /* 0x0000000105077890 */ /* 0x000fc8000fffe0ff */
[----:B------:R-:W-:-:S04]  /*3260*/  UISETP.NE.AND UP0, UPT, UR7, 0x2, UPT ;  /* 0x000000020700788c */ /* 0x000fc8000bf05270 */
[----:B------:R-:W-:Y:S02]  /*3270*/  USEL UR8, URZ, 0x1, UP0 ;  /* 0x00000001ff087887 */ /* 0x000fe40008000000 */
[----:B------:R-:W-:-:S04]  /*3280*/  USEL UR7, UR7, URZ, UP0 ;  /* 0x000000ff07077287 */ /* 0x000fc80008000000 */
[----:B------:R-:W-:Y:S01]  /*3290*/  ULEA UR7, UR7, UR6, 0x3 ;  /* 0x0000000607077291 */ /* 0x000fe2000f8e18ff */
[----:B--2---:R-:W-:-:S04]  /*32a0*/  LOP3.LUT R3, R12, UR8, RZ, 0x3c, !PT ;  /* 0x000000080c037c12 */ /* 0x004fc8000f8e3cff */
[----:B------:R-:W-:-:S04]  /*32b0*/  SHF.L.U32 R0, R3, 0x1f, RZ ;  /* 0x0000001f03007819 */ /* 0x000fc800000006ff */
[----:B------:R-:W2:Y:S02]  /*32c0*/  SYNCS.PHASECHK.TRANS64 P0, [UR7+0xa0], R0 ;  /* 0x0000a000ff0075a7 */ /* 0x000ea40008001007 */
[----:B-12---:R-:W-:Y:S05]  /*32d0*/  @P0 EXIT ;  /* 0x000000000000094d */ /* 0x006fea0003800000 */
[----:B------:R-:W-:Y:S02]  /*32e0*/  SHF.L.U32 R3, R3, 0x1f, RZ ;  /* 0x0000001f03037819 */ /* 0x000fe400000006ff */
[----:B------:R-:W-:-:S07]  /*32f0*/  MOV R0, UR7 ;  /* 0x0000000700007c02 */ /* 0x000fce0008000f00 */
.L_x_58:
[----:B-1----:R1:W2:Y:S02]  /*3300*/  SYNCS.PHASECHK.TRANS64.TRYWAIT P0, [R0+URZ+0xa0], R3 ;  /* 0x0000a003000075a7 */ /* 0x0022a400080011ff */
[----:B--2---:R-:W-:Y:S05]  /*3310*/  @!P0 NANOSLEEP.SYNCS 0x989680 ;  /* 0x009896800000895d */ /* 0x004fea0003900000 */
[----:B------:R-:W2:Y:S02]  /*3320*/  @!P0 SYNCS.PHASECHK.TRANS64 P0, [R0+URZ+0xa0], R3 ;  /* 0x0000a003000085a7 */ /* 0x000ea400080010ff */
[----:B--2---:R-:W-:Y:S05]  /*3330*/  @P0 EXIT ;  /* 0x000000000000094d */ /* 0x004fea0003800000 */
[----:B------:R-:W-:Y:S05]  /*3340*/  BRA `(.L_x_58) ;  /* 0xfffffffc00ec7947 */ /* 0x000fea000383ffff */
.L_x_51:
[----:B------:R-:W-:Y:S05]  /*3350*/  BRA.U UP5, `(.L_x_59) ;  /* 0x0000001505487547 */ /* 0x000fea000b800000 */
[----:B------:R-:W-:Y:S01]  /*3360*/  UMOV UR4, 0x40 ;  /* 0x0000004000047882 */ /* 0x000fe20000000000 */
[----:B------:R-:W-:Y:S01]  /*3370*/  NOP ;  /* 0x0000000000007918 */ /* 0x000fe20000000000 */
[----:B------:R-:W-:Y:S01]  /*3380*/  ULEA UR5, UR47, UR4, 0x18 ;  /* 0x000000042f057291 */ /* 0x000fe2000f8ec0ff */
[----:B------:R-:W-:Y:S02]  /*3390*/  UMOV UR6, 0x400 ;  /* 0x0000040000067882 */ /* 0x000fe40000000000 */
[----:B------:R-:W-:-:S06]  /*33a0*/  ULEA UR6, UR47, UR6, 0x18 ;  /* 0x000000062f067291 */ /* 0x000fcc000f8ec0ff */
[----:B------:R-:W2:Y:S02]  /*33b0*/  LDS.U8 R0, [UR5+0x1c] ;  /* 0x00001c05ff007984 */ /* 0x000ea40008000000 */
[----:B--2---:R-:W-:-:S13]  /*33c0*/  ISETP.NE.AND P0, PT, R0, RZ, PT ;  /* 0x000000ff0000720c */ /* 0x004fda0003f05270 */
[----:B------:R-:W-:Y:S05]  /*33d0*/  @P0 BRA `(.L_x_60) ;  /* 0x0000000400080947 */ /* 0x000fea0003800000 */
[----:B------:R-:W-:Y:S02]  /*33e0*/  UISETP.NE.U32.AND UP1, UPT, UR68, 0x1, UPT ;  /* 0x000000014400788c */ /* 0x000fe4000bf25070 */
[----:B------:R-:W-:-:S07]  /*33f0*/  UIADD3 UR7, UPT, UPT, UR5, 0x8, URZ ;  /* 0x0000000805077890 */ /* 0x000fce000fffe0ff */
[----:B------:R-:W-:Y:S05]  /*3400*/  BRA.U !UP1, `(.L_x_61) ;  /* 0x00000001099c7547 */ /* 0x000fea000b800000 */
[----:B------:R-:W-:Y:S01]  /*3410*/  ELECT P0, URZ, PT ;  /* 0x0000000000ff782f */ /* 0x000fe20003800000 */
[----:B------:R-:W-:-:S12]  /*3420*/  BSSY B0, `(.L_x_61) ;  /* 0x0000025000007945 */ /* 0x000fd80003800000 */
[----:B------:R-:W-:Y:S05]  /*3430*/  @!P0 BRA `(.L_x_62) ;  /* 0x00000000008c8947 */ /* 0x000fea0003800000 */
[----:B------:R-:W-:-:S05]  /*3440*/  UMOV UR4, 0x10 ;  /* 0x0000001000047882 */ /* 0x000fca0000000000 */
[----:B------:R-:W-:Y:S04]  /*3450*/  DEPBAR.LE SB2, 0x36 ;  /* 0x0000ad800000791a */ /* 0x000fe80000000000 */
[----:B------:R-:W2:Y:S02]  /*3460*/  UTCATOMSWS.2CTA.FIND_AND_SET.ALIGN UP0, UR4, UR4 ;  /* 0x00000004000475e3 */ /* 0x000ea40008200800 */
[----:B--2---:R-:W-:Y:S01]  /*3470*/  MOV R11, UR4 ;  /* 0x00000004000b7c02 */ /* 0x004fe20008000f00 */
[----:B------:R-:W-:Y:S06]  /*3480*/  BRA.U UP0, `(.L_x_63) ;  /* 0x0000000100187547 */ /* 0x000fec000b800000 */
.L_x_64:
[----:B------:R-:W-:Y:S05]  /*3490*/  NANOSLEEP 0x64 ;  /* 0x000000640000795d */ /* 0x000fea0003800000 */
[----:B------:R-:W-:-:S05]  /*34a0*/  UMOV UR4, 0x10 ;  /* 0x0000001000047882 */ /* 0x000fca0000000000 */
[----:B------:R-:W-:Y:S04]  /*34b0*/  DEPBAR.LE SB2, 0x36 ;  /* 0x0000ad800000791a */ /* 0x000fe80000000000 */
[----:B------:R-:W2:Y:S02]  /*34c0*/  UTCATOMSWS.2CTA.FIND_AND_SET.ALIGN UP0, UR4, UR4 ;  /* 0x00000004000475e3 */ /* 0x000ea40008200800 */
[----:B--2---:R-:W-:Y:S01]  /*34d0*/  MOV R11, UR4 ;  /* 0x00000004000b7c02 */ /* 0x004fe20008000f00 */
[----:B------:R-:W-:Y:S05]  /*34e0*/  BRA.U !UP0, `(.L_x_64) ;  /* 0xfffffffd08e87547 */ /* 0x000fea000b83ffff */
.L_x_63:
[----:B------:R-:W2:Y:S01]  /*34f0*/  LDS R7, [UR5+0x10] ;  /* 0x00001005ff077984 */ /* 0x000ea20008000800 */
[----:B------:R-:W-:Y:S01]  /*3500*/  IMAD.U32 R5, RZ, RZ, UR6 ;  /* 0x00000006ff057e24 */ /* 0x000fe2000f8e00ff */
[----:B------:R-:W-:-:S03]  /*3510*/  MOV R4, UR69 ;  /* 0x0000004500047c02 */ /* 0x000fc60008000f00 */
[----:B------:R-:W-:Y:S01]  /*3520*/  VIADD R5, R5, 0x140 ;  /* 0x0000014005057836 */ /* 0x000fe20000000000 */
[----:B--2---:R-:W-:-:S04]  /*3530*/  SHF.L.U32 R7, R7, 0x1f, RZ ;  /* 0x0000001f07077819 */ /* 0x004fc800000006ff */
[----:B------:R-:W2:Y:S02]  /*3540*/  SYNCS.PHASECHK.TRANS64.TRYWAIT P0, [UR5+0x8], R7 ;  /* 0x00000807ff0075a7 */ /* 0x000ea40008001105 */
[----:B--2---:R-:W-:Y:S05]  /*3550*/  @P0 BRA `(.L_x_65) ;  /* 0x0000000000080947 */ /* 0x004fea0003800000 */
[----:B------:R-:W2:Y:S02]  /*3560*/  SYNCS.PHASECHK.TRANS64.TRYWAIT P0, [UR5+0x8], R7 ;  /* 0x00000807ff0075a7 */ /* 0x000ea40008001105 */
[----:B--2---:R-:W-:Y:S05]  /*3570*/  @!P0 BRA `(.L_x_66) ;  /* 0x00000070003c8947 */ /* 0x004fea0003800000 */
.L_x_65:
[----:B--2---:R-:W-:Y:S01]  /*3580*/  HFMA2 R0, -RZ, RZ, 0, 5.9604644775390625e-08 ;  /* 0x00000001ff007431 */ /* 0x004fe200000001ff */
[----:B------:R-:W-:Y:S01]  /*3590*/  UPRMT UR4, UR69, 0x654, UR7 ;  /* 0x0000065445047896 */ /* 0x000fe20008000007 */
[----:B------:R-:W-:Y:S01]  /*35a0*/  IMAD.MOV.U32 R8, RZ, RZ, 0xffff ;  /* 0x0000ffffff087424 */ /* 0x000fe200078e00ff */
[----:B------:R-:W-:Y:S01]  /*35b0*/  PRMT R4, R4, 0x654, R5 ;  /* 0x0000065404047816 */ /* 0x000fe20000000005 */
[----:B------:R-:W-:Y:S02]  /*35c0*/  IMAD.MOV.U32 R6, RZ, RZ, 0x4 ;  /* 0x00000004ff067424 */ /* 0x000fe400078e00ff */
[----:B------:R-:W-:Y:S01]  /*35d0*/  IMAD.SHL.U32 R9, R11, 0x20, RZ ;  /* 0x000000200b097824 */ /* 0x000fe200078e00ff */
[----:B------:R-:W-:Y:S02]  /*35e0*/  MOV R5, UR4 ;  /* 0x0000000400057c02 */ /* 0x000fe40008000f00 */
[-C--:B------:R-:W-:Y:S01]  /*35f0*/  SHF.L.U32 R8, R8, R11.reuse, RZ ;  /* 0x0000000b08087219 */ /* 0x080fe200000006ff */
[----:B------:R2:W-:Y:S01]  /*3600*/  SYNCS.ARRIVE.TRANS64.RED RZ, [UR4], R6 ;  /* 0x00000006ffff79a7 */ /* 0x0005e20008000404 */
[----:B------:R-:W-:Y:S01]  /*3610*/  SHF.L.U32 R7, R0, R11, RZ ;  /* 0x0000000b00077219 */ /* 0x000fe200000006ff */
[----:B------:R2:W-:Y:S04]  /*3620*/  STS [UR6+0x140], R9 ;  /* 0x00014009ff007988 */ /* 0x0005e80008000806 */
[----:B------:R2:W-:Y:S04]  /*3630*/  STAS [R4.64], R11 ;  /* 0x0000000b04007dbd */ /* 0x0005e8000c0008ff */
[----:B------:R2:W-:Y:S04]  /*3640*/  ATOMS.OR RZ, [UR5+0x14], R8 ;  /* 0x00001408ffff798c */ /* 0x0005e8000b000005 */
[----:B------:R2:W-:Y:S04]  /*3650*/  ATOMS.OR RZ, [UR5+0x18], R7 ;  /* 0x00001807ffff798c */ /* 0x0005e8000b000005 */
[----:B------:R2:W-:Y:S02]  /*3660*/  ATOMS.XOR RZ, [UR5+0x10], R0 ;  /* 0x00001000ffff798c */ /* 0x0005e4000b800005 */
.L_x_62:
[----:B-1----:R-:W-:Y:S05]  /*3670*/  BSYNC B0 ;  /* 0x0000000000007941 */ /* 0x002fea0003800000 */
.L_x_61:
[----:B------:R-:W-:Y:S05]  /*3680*/  BRA.U UP1, `(.L_x_67) ;  /* 0x00000001016c7547 */ /* 0x000fea000b800000 */
[----:B------:R-:W-:-:S03]  /*3690*/  UMOV UR4, 0xffffffff ;  /* 0xffffffff00047882 */ /* 0x000fc60000000000 */
[----:B------:R-:W-:Y:S05]  /*36a0*/  BRA.DIV UR4, `(.L_x_68) ;  /* 0x0000007204087947 */ /* 0x000fea000b800000 */
[----:B------:R-:W-:-:S13]  /*36b0*/  ELECT P0, URZ, PT ;  /* 0x0000000000ff782f */ /* 0x000fda0003800000 */
.L_x_170:
[----:B------:R-:W-:Y:S05]  /*36c0*/  @!P0 BRA `(.L_x_67) ;  /* 0x00000000005c8947 */ /* 0x000fea0003800000 */
[----:B--2---:R-:W2:Y:S02]  /*36d0*/  LDS R5, [UR5+0x10] ;  /* 0x00001005ff057984 */ /* 0x004ea40008000800 */
[----:B--2---:R-:W-:-:S04]  /*36e0*/  SHF.L.U32 R5, R5, 0x1f, RZ ;  /* 0x0000001f05057819 */ /* 0x004fc800000006ff */
[----:B------:R-:W2:Y:S02]  /*36f0*/  SYNCS.PHASECHK.TRANS64.TRYWAIT P0, [UR5+0x8], R5 ;  /* 0x00000805ff0075a7 */ /* 0x000ea40008001105 */
[----:B--2---:R-:W-:Y:S05]  /*3700*/  @P0 BRA `(.L_x_69) ;  /* 0x0000000000080947 */ /* 0x004fea0003800000 */
[----:B------:R-:W2:Y:S02]  /*3710*/  SYNCS.PHASECHK.TRANS64.TRYWAIT P0, [UR5+0x8], R5 ;  /* 0x00000805ff0075a7 */ /* 0x000ea40008001105 */
[----:B--2---:R-:W-:Y:S05]  /*3720*/  @!P0 BRA `(.L_x_70) ;  /* 0x00000070000c8947 */ /* 0x004fea0003800000 */
.L_x_69:
[----:B------:R-:W3:Y:S01]  /*3730*/  LDS R7, [UR6+0x140] ;  /* 0x00014006ff077984 */ /* 0x000ee20008000800 */
[----:B--2---:R-:W-:Y:S02]  /*3740*/  HFMA2 R0, -RZ, RZ, 0, 5.9604644775390625e-08 ;  /* 0x00000001ff007431 */ /* 0x004fe400000001ff */
[----:B------:R-:W-:Y:S01]  /*3750*/  IMAD.MOV.U32 R4, RZ, RZ, 0xffff ;  /* 0x0000ffffff047424 */ /* 0x000fe200078e00ff */
[----:B------:R-:W-:Y:S01]  /*3760*/  UPRMT UR4, UR69, 0x654, UR7 ;  /* 0x0000065445047896 */ /* 0x000fe20008000007 */
[----:B---3--:R-:W-:-:S03]  /*3770*/  IMAD.SHL.U32 R5, R7, 0x20, RZ ;  /* 0x0000002007057824 */ /* 0x008fc600078e00ff */
[-C--:B------:R-:W-:Y:S02]  /*3780*/  SHF.L.U32 R4, R4, R7.reuse, RZ ;  /* 0x0000000704047219 */ /* 0x080fe400000006ff */
[----:B------:R-:W-:Y:S01]  /*3790*/  SHF.L.U32 R7, R0, R7, RZ ;  /* 0x0000000700077219 */ /* 0x000fe200000006ff */
[----:B------:R3:W-:Y:S04]  /*37a0*/  STS [UR6+0x140], R5 ;  /* 0x00014005ff007988 */ /* 0x0007e80008000806 */
[----:B------:R3:W-:Y:S04]  /*37b0*/  ATOMS.OR RZ, [UR5+0x14], R4 ;  /* 0x00001404ffff798c */ /* 0x0007e8000b000005 */
[----:B------:R3:W-:Y:S01]  /*37c0*/  ATOMS.OR RZ, [UR5+0x18], R7 ;  /* 0x00001807ffff798c */ /* 0x0007e2000b000005 */
[----:B------:R-:W-:Y:S03]  /*37d0*/  SYNCS.ARRIVE.TRANS64.RED.A1T0 RZ, [UR4], RZ ;  /* 0x000000ffffff79a7 */ /* 0x000fe60008100404 */
[----:B------:R3:W-:Y:S01]  /*37e0*/  ATOMS.XOR RZ, [UR5+0x10], R0 ;  /* 0x00001000ffff798c */ /* 0x0007e2000b800005 */
[----:B------:R-:W-:Y:S05]  /*37f0*/  BRA `(.L_x_67) ;  /* 0x0000000000107947 */ /* 0x000fea0003800000 */
.L_x_60:
[----:B------:R-:W-:Y:S02]  /*3800*/  MOV R0, 0xffffffff ;  /* 0xffffffff00007802 */ /* 0x000fe40000000f00 */
[----:B------:R-:W-:-:S03]  /*3810*/  MOV R4, 0x3840 ;  /* 0x0000384000047802 */ /* 0x000fc60000000f00 */
[----:B------:R2:W-:Y:S04]  /*3820*/  STS [UR6+0x140], R0 ;  /* 0x00014000ff007988 */ /* 0x0005e80008000806 */
[----:B-12--5:R-:W-:Y:S05]  /*3830*/  CALL.REL.NOINC `($__internal_1_$__cuda_sm10x_tcgen05_guardrail_trap_phase_invalid_during_alloc) ;  /* 0x0000007400e07944 */ /* 0x026fea0003c00000 */
.L_x_67:
[----:B------:R-:W-:Y:S05]  /*3840*/  WARPSYNC.ALL ;  /* 0x0000000000007948 */ /* 0x000fea0003800000 */
[----:B------:R-:W4:Y:S01]  /*3850*/  S2UR UR4, SR_CgaCtaId ;  /* 0x00000000000479c3 */ /* 0x000f220000008800 */
[----:B------:R-:W-:Y:S01]  /*3860*/  UMOV UR41, 0x400 ;  /* 0x0000040000297882 */ /* 0x000fe20000000000 */
[----:B------:R-:W-:-:S06]  /*3870*/  NOP ;  /* 0x0000000000007918 */ /* 0x000fcc0000000000 */
[----:B------:R-:W-:Y:S06]  /*3880*/  BAR.ARV 0x6, 0xa0 ;  /* 0x0182800000007b1d */ /* 0x000fec0000002000 */
[----:B------:R-:W1:Y:S01]  /*3890*/  LDCU UR6, c[0x0][0x38c] ;  /* 0x00007180ff0677ac */ /* 0x000e620008000800 */
[----:B------:R-:W-:Y:S01]  /*38a0*/  LOP3.LUT R3, R3, 0xffff, RZ, 0xc0, !PT ;  /* 0x0000ffff03037812 */ /* 0x000fe200078ec0ff */
[----:B--2---:R-:W-:Y:S01]  /*38b0*/  IMAD.MOV.U32 R9, RZ, RZ, 0x1 ;  /* 0x00000001ff097424 */ /* 0x004fe200078e00ff */
[----:B------:R-:W-:Y:S01]  /*38c0*/  LOP3.LUT R2, R2, 0xffff, RZ, 0xc0, !PT ;  /* 0x0000ffff02027812 */ /* 0x000fe200078ec0ff */
[----:B------:R-:W-:Y:S01]  /*38d0*/  IMAD.MOV.U32 R8, RZ, RZ, RZ ;  /* 0x000000ffff087224 */ /* 0x000fe200078e00ff */
[----:B------:R-:W-:Y:S01]  /*38e0*/  R2UR UR43, R3 ;  /* 0x00000000032b72ca */ /* 0x000fe200000e0000 */
[----:B------:R-:W-:Y:S01]  /*38f0*/  UMOV UR47, URZ ;  /* 0x000000ff002f7c82 */ /* 0x000fe20008000000 */
[----:B------:R-:W-:-:S02]  /*3900*/  R2UR UR65, R2 ;  /* 0x00000000024172ca */ /* 0x000fc400000e0000 */
[----:B------:R-:W-:Y:S01]  /*3910*/  CS2R R2, SRZ ;  /* 0x0000000000027805 */ /* 0x000fe2000001ff00 */
[----:B------:R-:W-:Y:S01]  /*3920*/  UMOV UR38, URZ ;  /* 0x000000ff00267c82 */ /* 0x000fe20008000000 */
[----:B----4-:R-:W-:Y:S01]  /*3930*/  ULEA UR41, UR4, UR41, 0x18 ;  /* 0x0000002904297291 */ /* 0x010fe2000f8ec0ff */
[----:B------:R-:W-:Y:S01]  /*3940*/  UMOV UR37, URZ ;  /* 0x000000ff00257c82 */ /* 0x000fe20008000000 */
[----:B------:R-:W-:Y:S02]  /*3950*/  UISETP.NE.AND UP3, UPT, UR68, URZ, UPT ;  /* 0x000000ff4400728c */ /* 0x000fe4000bf65270 */
[----:B------:R-:W-:Y:S02]  /*3960*/  UIADD3 UR5, UPT, UPT, UR41, 0x8400, URZ ;  /* 0x0000840029057890 */ /* 0x000fe4000fffe0ff */
[----:B------:R-:W-:-:S03]  /*3970*/  UIADD3 UR4, UPT, UPT, UR41, 0x18400, URZ ;  /* 0x0001840029047890 */ /* 0x000fc6000fffe0ff */
[----:B---3--:R-:W2:Y:S01]  /*3980*/  LDS R0, [UR41+0x140] ;  /* 0x00014029ff007984 */ /* 0x008ea20008000800 */
[----:B-1----:R-:W-:Y:S02]  /*3990*/  UIADD3 UR6, UPT, UPT, UR6, 0x7f, URZ ;  /* 0x0000007f06067890 */ /* 0x002fe4000fffe0ff */
[----:B------:R-:W-:Y:S02]  /*39a0*/  USHF.R.U32.HI UR5, URZ, 0x4, UR5 ;  /* 0x00000004ff057899 */ /* 0x000fe40008011605 */
[----:B------:R-:W-:Y:S02]  /*39b0*/  USHF.R.S32.HI UR64, URZ, 0x1f, UR6 ;  /* 0x0000001fff407899 */ /* 0x000fe40008011406 */
[----:B------:R-:W-:Y:S02]  /*39c0*/  USHF.R.U32.HI UR4, URZ, 0x4, UR4 ;  /* 0x00000004ff047899 */ /* 0x000fe40008011604 */
[----:B------:R-:W-:Y:S02]  /*39d0*/  ULEA.HI UR64, UR64, UR6, URZ, 0x7 ;  /* 0x0000000640407291 */ /* 0x000fe4000f8f38ff */
[----:B------:R-:W-:-:S02]  /*39e0*/  ULOP3.LUT UR5, UR5, 0x3fff, URZ, 0xc0, !UPT ;  /* 0x00003fff05057892 */ /* 0x000fc4000f8ec0ff */
[----:B------:R-:W-:Y:S02]  /*39f0*/  USHF.R.S32.HI UR64, URZ, 0x7, UR64 ;  /* 0x00000007ff407899 */ /* 0x000fe40008011440 */
[----:B------:R-:W-:Y:S02]  /*3a00*/  ULOP3.LUT UR45, UR4, 0x3fff, URZ, 0xc0, !UPT ;  /* 0x00003fff042d7892 */ /* 0x000fe4000f8ec0ff */
[----:B------:R-:W-:Y:S01]  /*3a10*/  UISETP.LT.AND UP0, UPT, UR64, 0x1, UPT ;  /* 0x000000014000788c */ /* 0x000fe2000bf01270 */
[----:B------:R-:W-:Y:S01]  /*3a20*/  UMOV UR62, 0x0 ;  /* 0x00000000003e7882 */ /* 0x000fe20000000000 */
        /* <DEDUP_REMOVED lines=9> */
[----:B------:R-:W-:-:S02]  /*3ac0*/  ULOP3.LUT UR44, UR5, 0x10000, URZ, 0xfc, !UPT ;  /* 0x00010000052c7892 */ /* 0x000fc4000f8efcff */
[----:B------:R-:W-:Y:S02]  /*3ad0*/  ULOP3.LUT UR45, UR45, 0x10000, URZ, 0xfc, !UPT ;  /* 0x000100002d2d7892 */ /* 0x000fe4000f8efcff */
[----:B------:R-:W-:Y:S01]  /*3ae0*/  USEL UR66, UR64, 0x1, !UP0 ;  /* 0x0000000140427887 */ /* 0x000fe2000c000000 */
[----:B------:R-:W-:Y:S01]  /*3af0*/  UMOV UR52, 0x0 ;  /* 0x0000000000347882 */ /* 0x000fe20000000000 */
[----:B------:R-:W-:Y:S01]  /*3b00*/  UMOV UR53, 0x8400010 ;  /* 0x0840001000357882 */ /* 0x000fe20000000000 */
[----:B------:R-:W-:Y:S01]  /*3b10*/  UMOV UR50, 0x0 ;  /* 0x0000000000327882 */ /* 0x000fe20000000000 */
[----:B------:R-:W-:Y:S01]  /*3b20*/  UMOV UR51, 0x8400010 ;  /* 0x0840001000337882 */ /* 0x000fe20000000000 */
[----:B------:R-:W-:Y:S01]  /*3b30*/  UMOV UR48, 0x0 ;  /* 0x0000000000307882 */ /* 0x000fe20000000000 */
[----:B--2---:R-:W-:Y:S01]  /*3b40*/  R2UR UR67, R0 ;  /* 0x00000000004372ca */ /* 0x004fe200000e0000 */
[----:B------:R-:W-:-:S14]  /*3b50*/  UMOV UR49, 0x8400010 ;  /* 0x0840001000317882 */ /* 0x000fdc0000000000 */
.L_x_78:
[C---:B------:R-:W-:Y:S02]  /*3b60*/  LEA R0, R8.reuse, UR41, 0x3 ;  /* 0x0000002908007c11 */ /* 0x040fe4000f8e18ff */
[----:B------:R-:W-:Y:S02]  /*3b70*/  SHF.L.U32 R5, R3, 0x1f, RZ ;  /* 0x0000001f03057819 */ /* 0x000fe400000006ff */
[----:B------:R-:W-:Y:S02]  /*3b80*/  LEA R4, R8, UR41, 0x4 ;  /* 0x0000002908047c11 */ /* 0x000fe4000f8e20ff */
[----:B------:R-:W1:Y:S02]  /*3b90*/  SYNCS.PHASECHK.TRANS64.TRYWAIT P0, [R0+URZ+0x90], R5 ;  /* 0x00009005000075a7 */ /* 0x000e6400080011ff */
[----:B-1-3--:R-:W-:Y:S05]  /*3ba0*/  @!P0 BRA `(.L_x_71) ;  /* 0x0000006c00048947 */ /* 0x00afea0003800000 */
.L_x_171:
[----:B-1----:R-:W1:Y:S01]  /*3bb0*/  LDS.128 R4, [R4+0x120] ;  /* 0x0001200004047984 */ /* 0x002e620000000c00 */
[----:B------:R-:W-:Y:S02]  /*3bc0*/  VIADD R0, R0, 0xa0 ;  /* 0x000000a000007836 */ /* 0x000fe40000000000 */
[----:B------:R-:W-:Y:S01]  /*3bd0*/  VIADD R8, R8, 0x1 ;  /* 0x0000000108087836 */ /* 0x000fe20000000000 */
[----:B------:R-:W-:Y:S01]  /*3be0*/  @!PT LDS RZ, [RZ] ;  /* 0x00000000fffff984 */ /* 0x000fe20000000800 */
[----:B------:R-:W-:Y:S01]  /*3bf0*/  @!PT LDS RZ, [RZ] ;  /* 0x00000000fffff984 */ /* 0x000fe20000000800 */
[----:B------:R-:W-:Y:S01]  /*3c00*/  @!PT LDS RZ, [RZ] ;  /* 0x00000000fffff984 */ /* 0x000fe20000000800 */
[----:B------:R-:W-:Y:S01]  /*3c10*/  @!PT LDS RZ, [RZ] ;  /* 0x00000000fffff984 */ /* 0x000fe20000000800 */
[----:B------:R2:W-:Y:S06]  /*3c20*/  MEMBAR.ALL.CTA ;  /* 0x0000000000007992 */ /* 0x0005ec0000008000 */
[----:B--2---:R-:W2:Y:S01]  /*3c30*/  FENCE.VIEW.ASYNC.S ;  /* 0x00000000000073c6 */ /* 0x004ea20000000000 */
[----:B------:R-:W-:-:S04]  /*3c40*/  PRMT R0, RZ, 0x654, R0 ;  /* 0x00000654ff007816 */ /* 0x000fc80000000000 */
[----:B--2---:R2:W-:Y:S01]  /*3c50*/  SYNCS.ARRIVE.TRANS64.RED.A1T0 RZ, [R0+URZ], RZ ;  /* 0x000000ff00ff79a7 */ /* 0x0045e200081004ff */
[----:B-1----:R-:W-:Y:S01]  /*3c60*/  LOP3.LUT P1, RZ, R6, 0x1, RZ, 0xc0, !PT ;  /* 0x0000000106ff7812 */ /* 0x002fe2000782c0ff */
[----:B--2---:R-:W-:-:S12]  /*3c70*/  BRA.U UP3, `(.L_x_72) ;  /* 0x0000000503587547 */ /* 0x004fd8000b800000 */
[----:B------:R-:W1:Y:S01]  /*3c80*/  LDCU UR4, c[0x0][0x38c] ;  /* 0x00007180ff0477ac */ /* 0x000e620008000800 */
[----:B------:R-:W-:Y:S02]  /*3c90*/  PLOP3.LUT P2, PT, PT, PT, PT, 0x80, 0x8 ;  /* 0x000000000008781c */ /* 0x000fe40003f4f070 */
[----:B------:R-:W-:Y:S01]  /*3ca0*/  SHF.L.U32 R5, R9, 0x1f, RZ ;  /* 0x0000001f09057819 */ /* 0x000fe200000006ff */
[----:B------:R-:W-:Y:S02]  /*3cb0*/  ULEA UR46, UR47, UR41, 0x3 ;  /* 0x000000292f2e7291 */ /* 0x000fe4000f8e18ff */
[----:B------:R-:W-:Y:S02]  /*3cc0*/  ULEA UR36, UR47, UR67, 0x7 ;  /* 0x000000432f247291 */ /* 0x000fe4000f8e38ff */
[----:B-1----:R-:W-:-:S06]  /*3cd0*/  UISETP.GE.AND UP0, UPT, UR4, 0x1, UPT ;  /* 0x000000010400788c */ /* 0x002fcc000bf06270 */
[----:B------:R-:W-:-:S05]  /*3ce0*/  PLOP3.LUT P0, PT, PT, PT, UP0, 0x80, 0x8 ;  /* 0x000000000008781c */ /* 0x000fca0003f0f008 */
[----:B------:R-:W-:-:S08]  /*3cf0*/  @UP0 ULEA UR4, UR38, UR41, 0x3 ;  /* 0x0000002926040291 */ /* 0x000fd0000f8e18ff */
[----:B------:R-:W-:-:S04]  /*3d00*/  @P0 SHF.L.U32 R0, R2, 0x1f, RZ ;  /* 0x0000001f02000819 */ /* 0x000fc800000006ff */
[----:B------:R1:W2:Y:S01]  /*3d10*/  @P0 SYNCS.PHASECHK.TRANS64.TRYWAIT P2, [UR4], R0 ;  /* 0x00000000ff0005a7 */ /* 0x0002a20008041104 */
[----:B------:R-:W3:Y:S02]  /*3d20*/  SYNCS.PHASECHK.TRANS64.TRYWAIT P0, [UR46+0xd0], R5 ;  /* 0x0000d005ff0075a7 */ /* 0x000ee4000800112e */
[----:B-123--:R-:W-:Y:S05]  /*3d30*/  @!P0 BRA `(.L_x_73) ;  /* 0x0000006800b48947 */ /* 0x00efea0003800000 */
.L_x_173:
[----:B------:R-:W-:Y:S01]  /*3d40*/  UMOV UR42, UR37 ;  /* 0x00000025002a7c82 */ /* 0x000fe20008000000 */
[----:B------:R-:W-:Y:S05]  /*3d50*/  BRA.U !UP0, `(.L_x_74) ;  /* 0x0000000508107547 */ /* 0x000fea000b800000 */
[----:B------:R-:W-:Y:S02]  /*3d60*/  UIADD3 UR42, UPT, UPT, UR66, UR37, URZ ;  /* 0x00000025422a7290 */ /* 0x000fe4000fffe0ff */
[----:B------:R-:W-:Y:S01]  /*3d70*/  UPLOP3.LUT UP2, UPT, UPT, UPT, UPT, 0x40, 0x4 ;  /* 0x000000000004789c */ /* 0x000fe20003f4e870 */
[----:B------:R-:W-:Y:S01]  /*3d80*/  UMOV UR39, UR64 ;  /* 0x0000004000277c82 */ /* 0x000fe20008000000 */
[----:B------:R-:W-:-:S09]  /*3d90*/  UMOV UR5, UR38 ;  /* 0x0000002600057c82 */ /* 0x000fd20008000000 */
.L_x_77:
[----:B------:R-:W-:Y:S01]  /*3da0*/  ULEA UR7, UR5, UR41, 0x3 ;  /* 0x0000002905077291 */ /* 0x000fe2000f8e18ff */
[----:B--23--:R-:W-:Y:S11]  /*3db0*/  @P2 BRA `(.L_x_75) ;  /* 0x00000000000c2947 */ /* 0x00cff60003800000 */
[----:B-1----:R-:W-:Y:S04]  /*3dc0*/  SHF.L.U32 R5, R2, 0x1f, RZ ;  /* 0x0000001f02057819 */ /* 0x002fe800000006ff */
[----:B------:R-:W1:Y:S02]  /*3dd0*/  SYNCS.PHASECHK.TRANS64.TRYWAIT P0, [UR7], R5 ;  /* 0x00000005ff0075a7 */ /* 0x000e640008001107 */
[----:B-1----:R-:W-:Y:S05]  /*3de0*/  @!P0 BRA `(.L_x_76) ;  /* 0x0000006800a08947 */ /* 0x002fea0003800000 */
.L_x_75:
[----:B------:R-:W-:Y:S01]  /*3df0*/  UISETP.NE.AND UP0, UPT, UR39, 0x1, UPT ;  /* 0x000000012700788c */ /* 0x000fe2000bf05270 */
[----:B------:R-:W-:Y:S01]  /*3e00*/  PLOP3.LUT P2, PT, PT, PT, PT, 0x80, 0x8 ;  /* 0x000000000008781c */ /* 0x000fe20003f4f070 */
[----:B------:R-:W-:Y:S02]  /*3e10*/  UIADD3 UR4, UPT, UPT, UR5, 0x1, URZ ;  /* 0x0000000105047890 */ /* 0x000fe4000fffe0ff */
[----:B------:R-:W-:Y:S02]  /*3e20*/  UIADD3 UR40, UPT, UPT, UR7, 0x20, URZ ;  /* 0x0000002007287890 */ /* 0x000fe4000fffe0ff */
[----:B------:R-:W-:Y:S01]  /*3e30*/  UISETP.NE.AND UP1, UPT, UR4, 0x4, UPT ;  /* 0x000000040400788c */ /* 0x000fe2000bf25270 */
[----:B------:R-:W-:Y:S01]  /*3e40*/  PLOP3.LUT P0, PT, PT, PT, UP0, 0x80, 0x8 ;  /* 0x000000000008781c */ /* 0x000fe20003f0f008 */
[----:B------:R-:W-:Y:S02]  /*3e50*/  UIADD3 UR37, UPT, UPT, UR37, 0x1, URZ ;  /* 0x0000000125257890 */ /* 0x000fe4000fffe0ff */
[----:B------:R-:W-:Y:S02]  /*3e60*/  USEL UR6, URZ, 0x1, UP1 ;  /* 0x00000001ff067887 */ /* 0x000fe40008800000 */
[----:B------:R-:W-:Y:S02]  /*3e70*/  USEL UR38, UR4, URZ, UP1 ;  /* 0x000000ff04267287 */ /* 0x000fe40008800000 */
[----:B------:R-:W-:Y:S02]  /*3e80*/  UIADD3 UR39, UPT, UPT, UR39, -0x1, URZ ;  /* 0xffffffff27277890 */ /* 0x000fe4000fffe0ff */
[----:B------:R-:W-:Y:S01]  /*3e90*/  @UP0 ULEA UR4, UR38, UR41, 0x3 ;  /* 0x0000002926040291 */ /* 0x000fe2000f8e18ff */
[----:B------:R-:W-:Y:S01]  /*3ea0*/  LOP3.LUT R2, R2, UR6, RZ, 0x3c, !PT ;  /* 0x0000000602027c12 */ /* 0x000fe2000f8e3cff */
[----:B------:R-:W-:Y:S02]  /*3eb0*/  ULEA UR6, UR5, UR45, 0xb ;  /* 0x0000002d05067291 */ /* 0x000fe4000f8e58ff */
[----:B------:R-:W-:Y:S01]  /*3ec0*/  UISETP.NE.AND UP0, UPT, UR37, UR42, UPT ;  /* 0x0000002a2500728c */ /* 0x000fe2000bf05270 */
[----:B-1----:R-:W-:Y:S01]  /*3ed0*/  @P0 SHF.L.U32 R0, R2, 0x1f, RZ ;  /* 0x0000001f02000819 */ /* 0x002fe200000006ff */
[----:B------:R-:W-:Y:S02]  /*3ee0*/  UIADD3 UR34, UPT, UPT, UR6, 0x2, URZ ;  /* 0x0000000206227890 */ /* 0x000fe4000fffe0ff */
[----:B------:R-:W-:Y:S01]  /*3ef0*/  UIADD3 UR30, UPT, UPT, UR6, 0x4, URZ ;  /* 0x00000004061e7890 */ /* 0x000fe2000fffe0ff */
[----:B------:R2:W3:Y:S01]  /*3f00*/  @P0 SYNCS.PHASECHK.TRANS64.TRYWAIT P2, [UR4], R0 ;  /* 0x00000000ff0005a7 */ /* 0x0004e20008041104 */
[----:B------:R-:W-:Y:S02]  /*3f10*/  ULEA UR4, UR5, UR44, 0xa ;  /* 0x0000002c05047291 */ /* 0x000fe4000f8e50ff */
[----:B------:R-:W-:Y:S02]  /*3f20*/  UIADD3 UR26, UPT, UPT, UR6, 0x6, URZ ;  /* 0x00000006061a7890 */ /* 0x000fe4000fffe0ff */
        /* <DEDUP_REMOVED lines=10> */
[----:B------:R-:W-:Y:S01]  /*3fd0*/  UIADD3 UR8, UPT, UPT, UR4, 0x206, URZ ;  /* 0x0000020604087890 */ /* 0x000fe2000fffe0ff */
[----:B------:R-:W-:Y:S01]  /*3fe0*/  UMOV UR7, 0x40004040 ;  /* 0x4000404000077882 */ /* 0x000fe20000000000 */
[----:B------:R-:W-:Y:S01]  /*3ff0*/  UMOV UR5, 0x40004040 ;  /* 0x4000404000057882 */ /* 0x000fe20000000000 */
[----:B------:R-:W-:Y:S01]  /*4000*/  UMOV UR35, 0x40004040 ;  /* 0x4000404000237882 */ /* 0x000fe20000000000 */
[----:B------:R1:W-:Y:S01]  /*4010*/  UTCHMMA.2CTA gdesc[UR4], gdesc[UR6], tmem[UR36], tmem[UR62], idesc[UR63], UP2 ;  /* 0x00ff3e06040075ea */ /* 0x0003e20009200024 */
[----:B------:R-:W-:Y:S01]  /*4020*/  UPLOP3.LUT UP2, UPT, UPT, UPT, UPT, 0x80, 0x8 ;  /* 0x000000000008789c */ /* 0x000fe20003f4f070 */
[----:B------:R-:W-:Y:S01]  /*4030*/  UMOV UR33, 0x40004040 ;  /* 0x4000404000217882 */ /* 0x000fe20000000000 */
[----:B------:R-:W-:Y:S01]  /*4040*/  UMOV UR31, 0x40004040 ;  /* 0x40004040001f7882 */ /* 0x000fe20000000000 */
[----:B------:R2:W-:Y:S01]  /*4050*/  UTCHMMA.2CTA gdesc[UR32], gdesc[UR34], tmem[UR36], tmem[UR60], idesc[UR61], UPT ;  /* 0x00ff3c22200075ea */ /* 0x0005e2000ba00024 */
        /* <DEDUP_REMOVED lines=14> */
[----:B------:R-:W-:Y:S01]  /*4140*/  UMOV UR9, 0x40004040 ;  /* 0x4000404000097882 */ /* 0x000fe20000000000 */
[----:B------:R2:W-:Y:S01]  /*4150*/  UTCHMMA.2CTA gdesc[UR12], gdesc[UR14], tmem[UR36], tmem[UR50], idesc[UR51], UPT ;  /* 0x00ff320e0c0075ea */ /* 0x0005e2000ba00024 */
[----:B------:R2:W-:Y:S01]  /*4160*/  UTCHMMA.2CTA gdesc[UR8], gdesc[UR10], tmem[UR36], tmem[UR48], idesc[UR49], UPT ;  /* 0x00ff300a080075ea */ /* 0x0005e2000ba00024 */
[----:B------:R2:W-:Y:S01]  /*4170*/  UTCBAR.2CTA.MULTICAST [UR40], URZ, UR43 ;  /* 0x000000ff280073e9 */ /* 0x0005e2000820082b */
[----:B-1----:R-:W-:Y:S01]  /*4180*/  UMOV UR5, UR38 ;  /* 0x0000002600057c82 */ /* 0x002fe20008000000 */
[----:B------:R-:W-:Y:S05]  /*4190*/  BRA.U UP0, `(.L_x_77) ;  /* 0xfffffffd00007547 */ /* 0x000fea000b83ffff */
.L_x_74:
[----:B------:R-:W-:Y:S01]  /*41a0*/  UIADD3 UR4, UPT, UPT, UR46, 0xb0, URZ ;  /* 0x000000b02e047890 */ /* 0x000fe2000fffe0ff */
[----:B------:R-:W-:-:S08]  /*41b0*/  UMOV UR37, UR42 ;  /* 0x0000002a00257c82 */ /* 0x000fd00008000000 */
[----:B------:R4:W-:Y:S01]  /*41c0*/  UTCBAR.2CTA.MULTICAST [UR4], URZ, UR65 ;  /* 0x000000ff040073e9 */ /* 0x0009e20008200841 */
[----:B------:R-:W-:Y:S02]  /*41d0*/  NOP ;  /* 0x0000000000007918 */ /* 0x000fe40000000000 */
.L_x_72:
[----:B----4-:R-:W-:Y:S01]  /*41e0*/  UIADD3 UR4, UPT, UPT, UR47, 0x1, URZ ;  /* 0x000000012f047890 */ /* 0x010fe2000fffe0ff */
[----:B------:R-:W-:-:S03]  /*41f0*/  ISETP.NE.AND P0, PT, R8, 0x2, PT ;  /* 0x000000020800780c */ /* 0x000fc60003f05270 */
[----:B------:R-:W-:Y:S01]  /*4200*/  UISETP.NE.AND UP0, UPT, UR4, 0x4, UPT ;  /* 0x000000040400788c */ /* 0x000fe2000bf05270 */
[----:B-12---:R-:W-:Y:S02]  /*4210*/  SEL R0, RZ, 0x1, P0 ;  /* 0x00000001ff007807 */ /* 0x006fe40000000000 */
[----:B------:R-:W-:Y:S01]  /*4220*/  SEL R8, R8, RZ, P0 ;  /* 0x000000ff08087207 */ /* 0x000fe20000000000 */
[----:B------:R-:W-:Y:S01]  /*4230*/  USEL UR5, URZ, 0x1, UP0 ;  /* 0x00000001ff057887 */ /* 0x000fe20008000000 */
[----:B------:R-:W-:Y:S01]  /*4240*/  LOP3.LUT R3, R3, R0, RZ, 0x3c, !PT ;  /* 0x0000000003037212 */ /* 0x000fe200078e3cff */
[----:B------:R-:W-:-:S04]  /*4250*/  USEL UR47, UR4, URZ, UP0 ;  /* 0x000000ff042f7287 */ /* 0x000fc80008000000 */
[----:B------:R-:W-:Y:S01]  /*4260*/  LOP3.LUT R9, R9, UR5, RZ, 0x3c, !PT ;  /* 0x0000000509097c12 */ /* 0x000fe2000f8e3cff */
[----:B------:R-:W-:Y:S07]  /*4270*/  @P1 BRA `(.L_x_78) ;  /* 0xfffffff800381947 */ /* 0x000fee000383ffff */
[----:B------:R-:W1:Y:S01]  /*4280*/  S2UR UR8, SR_CgaCtaId ;  /* 0x00000000000879c3 */ /* 0x000e620000008800 */
[----:B------:R-:W-:Y:S01]  /*4290*/  ELECT P0, URZ, PT ;  /* 0x0000000000ff782f */ /* 0x000fe20003800000 */
[----:B------:R-:W-:Y:S01]  /*42a0*/  HFMA2 R0, -RZ, RZ, 0, 5.9604644775390625e-08 ;  /* 0x00000001ff007431 */ /* 0x000fe200000001ff */
[----:B------:R-:W-:-:S05]  /*42b0*/  UMOV UR4, 0x40 ;  /* 0x0000004000047882 */ /* 0x000fca0000000000 */
[----:B------:R-:W-:Y:S01]  /*42c0*/  UVIRTCOUNT.DEALLOC.SMPOOL 0x80 ;  /* 0x000000800000784c */ /* 0x000fe20000000000 */
[----:B------:R-:W-:Y:S02]  /*42d0*/  UISETP.NE.AND UP1, UPT, UR68, URZ, UPT ;  /* 0x000000ff4400728c */ /* 0x000fe4000bf25270 */
[----:B-1----:R-:W-:-:S09]  /*42e0*/  ULEA UR8, UR8, UR4, 0x18 ;  /* 0x0000000408087291 */ /* 0x002fd2000f8ec0ff */
[----:B------:R1:W-:Y:S01]  /*42f0*/  @P0 STS.U8 [UR8+0x1c], R0 ;  /* 0x00001c00ff000988 */ /* 0x0003e20008000008 */
[----:B------:R-:W-:Y:S05]  /*4300*/  BRA.U UP1, `(.L_x_79) ;  /* 0x0000000101a07547 */ /* 0x000fea000b800000 */
[----:B------:R-:W-:Y:S01]  /*4310*/  UIADD3 UR7, UPT, UPT, UR41, 0xd0, URZ ;  /* 0x000000d029077890 */ /* 0x000fe2000fffe0ff */
[----:B------:R-:W-:-:S03]  /*4320*/  SHF.L.U32 R3, R9, 0x1f, RZ ;  /* 0x0000001f09037819 */ /* 0x000fc600000006ff */
[----:B------:R-:W-:-:S09]  /*4330*/  ULEA UR4, UR47, UR7, 0x3 ;  /* 0x000000072f047291 */ /* 0x000fd2000f8e18ff */
[----:B------:R-:W2:Y:S02]  /*4340*/  SYNCS.PHASECHK.TRANS64.TRYWAIT P0, [UR4], R3 ;  /* 0x00000003ff0075a7 */ /* 0x000ea40008001104 */
[----:B--2---:R-:W-:Y:S05]  /*4350*/  @!P0 BRA `(.L_x_80) ;  /* 0x00000064005c8947 */ /* 0x004fea0003800000 */
.L_x_176:
        /* <DEDUP_REMOVED lines=9> */
.L_x_178:
        /* <DEDUP_REMOVED lines=9> */
.L_x_180:
[----:B------:R-:W-:-:S04]  /*4480*/  UIADD3 UR4, UPT, UPT, UR4, 0x1, URZ ;  /* 0x0000000104047890 */ /* 0x000fc8000fffe0ff */
[----:B------:R-:W-:-:S04]  /*4490*/  UISETP.NE.AND UP0, UPT, UR4, 0x4, UPT ;  /* 0x000000040400788c */ /* 0x000fc8000bf05270 */
[----:B------:R-:W-:Y:S02]  /*44a0*/  USEL UR5, URZ, 0x1, UP0 ;  /* 0x00000001ff057887 */ /* 0x000fe40008000000 */
[----:B------:R-:W-:-:S04]  /*44b0*/  USEL UR4, UR4, URZ, UP0 ;  /* 0x000000ff04047287 */ /* 0x000fc80008000000 */
[----:B------:R-:W-:Y:S01]  /*44c0*/  ULEA UR4, UR4, UR7, 0x3 ;  /* 0x0000000704047291 */ /* 0x000fe2000f8e18ff */
[----:B-1----:R-:W-:-:S04]  /*44d0*/  LOP3.LUT R3, R2, UR5, RZ, 0x3c, !PT ;  /* 0x0000000502037c12 */ /* 0x002fc8000f8e3cff */
[----:B------:R-:W-:Y:S01]  /*44e0*/  SHF.L.U32 R3, R3, 0x1f, RZ ;  /* 0x0000001f03037819 */ /* 0x000fe200000006ff */
[----:B------:R-:W-:-:S04]  /*44f0*/  IMAD.U32 R0, RZ, RZ, UR4 ;  /* 0x00000004ff007e24 */ /* 0x000fc8000f8e00ff */
[----:B------:R1:W2:Y:S03]  /*4500*/  SYNCS.PHASECHK.TRANS64.TRYWAIT P0, [R0+URZ], R3 ;  /* 0x00000003000075a7 */ /* 0x0002a600080011ff */
[----:B--2---:R-:W-:Y:S05]  /*4510*/  @!P0 NANOSLEEP.SYNCS 0x989680 ;  /* 0x009896800000895d */ /* 0x004fea0003900000 */
[----:B------:R-:W2:Y:S02]  /*4520*/  @!P0 SYNCS.PHASECHK.TRANS64 P0, [R0+URZ], R3 ;  /* 0x00000003000085a7 */ /* 0x000ea400080010ff */
[----:B--2---:R-:W-:Y:S05]  /*4530*/  @P0 BRA `(.L_x_83) ;  /* 0x0000000000200947 */ /* 0x004fea0003800000 */
.L_x_84:
[----:B--2---:R2:W4:Y:S02]  /*4540*/  SYNCS.PHASECHK.TRANS64.TRYWAIT P0, [R0+URZ], R3 ;  /* 0x00000003000075a7 */ /* 0x00452400080011ff */
[----:B----4-:R-:W-:Y:S05]  /*4550*/  @!P0 NANOSLEEP.SYNCS 0x989680 ;  /* 0x009896800000895d */ /* 0x010fea0003900000 */
[----:B------:R-:W4:Y:S02]  /*4560*/  @!P0 SYNCS.PHASECHK.TRANS64 P0, [R0+URZ], R3 ;  /* 0x00000003000085a7 */ /* 0x000f2400080010ff */
[----:B----4-:R-:W-:Y:S05]  /*4570*/  @!P0 BRA `(.L_x_84) ;  /* 0xfffffffc00f08947 */ /* 0x010fea000383ffff */
[----:B------:R-:W-:Y:S05]  /*4580*/  BRA `(.L_x_83) ;  /* 0x00000000000c7947 */ /* 0x000fea0003800000 */
.L_x_79:
[----:B------:R-:W-:-:S04]  /*4590*/  UIADD3 UR4, UPT, UPT, UR41, 0x110, URZ ;  /* 0x0000011029047890 */ /* 0x000fc8000fffe0ff */
[----:B------:R-:W-:-:S09]  /*45a0*/  UPRMT UR4, UR69, 0x654, UR4 ;  /* 0x0000065445047896 */ /* 0x000fd20008000004 */
[----:B------:R-:W-:Y:S03]  /*45b0*/  SYNCS.ARRIVE.TRANS64.RED.A1T0 RZ, [UR4], RZ ;  /* 0x000000ffffff79a7 */ /* 0x000fe60008100404 */
.L_x_83:
[----:B-12---:R-:W-:Y:S01]  /*45c0*/  SHF.L.U32 R3, RZ, 0x1f, RZ ;  /* 0x0000001fff037819 */ /* 0x006fe200000006ff */
[----:B------:R-:W-:Y:S01]  /*45d0*/  UIADD3 UR4, UPT, UPT, UR41, 0x110, URZ ;  /* 0x0000011029047890 */ /* 0x000fe2000fffe0ff */
[----:B------:R-:W-:Y:S02]  /*45e0*/  PLOP3.LUT P0, PT, PT, PT, UP1, 0x80, 0x8 ;  /* 0x000000000008781c */ /* 0x000fe40003f0f018 */
[----:B------:R-:W1:Y:S02]  /*45f0*/  SYNCS.PHASECHK.TRANS64.TRYWAIT P1, [UR41+0x110], R3 ;  /* 0x00011003ff0075a7 */ /* 0x000e640008021129 */
[----:B-1----:R-:W-:Y:S09]  /*4600*/  @!P1 BRA `(.L_x_85) ;  /* 0x0000006000f89947 */ /* 0x002ff20003800000 */
.L_x_182:
[----:B------:R-:W-:Y:S01]  /*4610*/  @!UP1 UPRMT UR4, UR69, 0x654, UR4 ;  /* 0x0000065445049896 */ /* 0x000fe20008000004 */
[----:B------:R-:W-:Y:S01]  /*4620*/  UMOV UR5, 0xffff ;  /* 0x0000ffff00057882 */ /* 0x000fe20000000000 */
[----:B------:R-:W-:-:S07]  /*4630*/  UMOV UR6, 0x1 ;  /* 0x0000000100067882 */ /* 0x000fce0000000000 */
[----:B------:R-:W-:Y:S01]  /*4640*/  @!P0 SYNCS.ARRIVE.TRANS64.RED.A1T0 RZ, [UR4], RZ ;  /* 0x000000ffffff89a7 */ /* 0x000fe20008100404 */
[----:B------:R-:W-:Y:S01]  /*4650*/  NOP ;  /* 0x0000000000007918 */ /* 0x000fe20000000000 */
[----:B-1----:R-:W1:Y:S01]  /*4660*/  LDS R0, [UR8+0x14] ;  /* 0x00001408ff007984 */ /* 0x002e620008000800 */
[----:B------:R-:W-:-:S04]  /*4670*/  ULOP3.LUT UR4, UR67, 0xffff, URZ, 0xc0, !UPT ;  /* 0x0000ffff43047892 */ /* 0x000fc8000f8ec0ff */
[----:B------:R-:W-:-:S04]  /*4680*/  USHF.R.U32.HI UR4, URZ, 0x5, UR4 ;  /* 0x00000005ff047899 */ /* 0x000fc80008011604 */
[----:B------:R-:W-:Y:S02]  /*4690*/  USHF.L.U32 UR5, UR5, UR4, URZ ;  /* 0x0000000405057299 */ /* 0x000fe400080006ff */
[----:B------:R-:W-:-:S04]  /*46a0*/  USHF.L.U32 UR4, UR6, UR4, URZ ;  /* 0x0000000406047299 */ /* 0x000fc800080006ff */
[----:B-1----:R-:W-:-:S04]  /*46b0*/  LOP3.LUT R0, R0, UR5, RZ, 0xc0, !PT ;  /* 0x0000000500007c12 */ /* 0x002fc8000f8ec0ff */
[----:B------:R-:W-:-:S13]  /*46c0*/  ISETP.NE.AND P0, PT, R0, UR5, PT ;  /* 0x0000000500007c0c */ /* 0x000fda000bf05270 */
[----:B------:R-:W-:Y:S05]  /*46d0*/  @P0 BRA `(.L_x_86) ;  /* 0x0000000000580947 */ /* 0x000fea0003800000 */
[----:B------:R-:W1:Y:S02]  /*46e0*/  LDS R0, [UR8+0x18] ;  /* 0x00001808ff007984 */ /* 0x000e640008000800 */
[----:B-1----:R-:W-:-:S04]  /*46f0*/  LOP3.LUT R0, R0, UR4, RZ, 0xc0, !PT ;  /* 0x0000000400007c12 */ /* 0x002fc8000f8ec0ff */
[----:B------:R-:W-:-:S13]  /*4700*/  ISETP.NE.AND P0, PT, R0, UR4, PT ;  /* 0x0000000400007c0c */ /* 0x000fda000bf05270 */
[----:B------:R-:W-:Y:S05]  /*4710*/  @P0 BRA `(.L_x_87) ;  /* 0x00000000003c0947 */ /* 0x000fea0003800000 */
[----:B------:R-:W1:Y:S01]  /*4720*/  S2R R2, SR_LANEID ;  /* 0x0000000000027919 */ /* 0x000e620000000000 */
[----:B------:R-:W-:Y:S01]  /*4730*/  ULOP3.LUT UR5, URZ, UR5, URZ, 0x33, !UPT ;  /* 0x00000005ff057292 */ /* 0x000fe2000f8e33ff */
[----:B------:R-:W-:Y:S01]  /*4740*/  LOP3.LUT R4, RZ, UR4, RZ, 0x33, !PT ;  /* 0x00000004ff047c12 */ /* 0x000fe2000f8e33ff */
[----:B------:R-:W-:Y:S02]  /*4750*/  VOTEU.ANY UR4, UPT, PT ;  /* 0x0000000000047886 */ /* 0x000fe400038e0100 */
[----:B------:R-:W-:Y:S01]  /*4760*/  UFLO.U32 UR4, UR4 ;  /* 0x00000004000472bd */ /* 0x000fe200080e0000 */
[----:B------:R-:W2:Y:S01]  /*4770*/  REDUX UR6, R4 ;  /* 0x00000000040673c4 */ /* 0x000ea20000000000 */
[----:B------:R-:W-:-:S06]  /*4780*/  IMAD.U32 R0, RZ, RZ, UR5 ;  /* 0x00000005ff007e24 */ /* 0x000fcc000f8e00ff */
[----:B------:R4:W-:Y:S01]  /*4790*/  UTCATOMSWS.AND URZ, UR5 ;  /* 0x0000000500ff79e3 */ /* 0x0009e20008000000 */
[----:B------:R-:W3:Y:S01]  /*47a0*/  REDUX UR7, R0 ;  /* 0x00000000000773c4 */ /* 0x000ee20000000000 */
[----:B-1----:R-:W-:Y:S01]  /*47b0*/  ISETP.EQ.U32.AND P0, PT, R2, UR4, PT ;  /* 0x0000000402007c0c */ /* 0x002fe2000bf02070 */
[----:B--2---:R-:W-:Y:S01]  /*47c0*/  IMAD.U32 R2, RZ, RZ, UR6 ;  /* 0x00000006ff027e24 */ /* 0x004fe2000f8e00ff */
[----:B---3--:R-:W-:-:S11]  /*47d0*/  MOV R3, UR7 ;  /* 0x0000000700037c02 */ /* 0x008fd60008000f00 */
[----:B------:R4:W-:Y:S04]  /*47e0*/  @P0 ATOMS.AND RZ, [UR8+0x14], R3 ;  /* 0x00001403ffff098c */ /* 0x0009e8000a800008 */
[----:B------:R4:W-:Y:S01]  /*47f0*/  @P0 ATOMS.AND RZ, [UR8+0x18], R2 ;  /* 0x00001802ffff098c */ /* 0x0009e2000a800008 */
[----:B------:R-:W-:Y:S05]  /*4800*/  BRA `(.L_x_88) ;  /* 0x0000000000147947 */ /* 0x000fea0003800000 */
.L_x_87:
[----:B------:R-:W-:Y:S02]  /*4810*/  MOV R2, 0x4830 ;  /* 0x0000483000027802 */ /* 0x000fe40000000f00 */
[----:B---3-5:R-:W-:Y:S05]  /*4820*/  CALL.REL.NOINC `($__internal_0_$__cuda_sm10x_tcgen05_guardrail_trap_col_being_dealloced_not_returned_by_alloc) ;  /* 0x0000006400d87944 */ /* 0x028fea0003c00000 */
[----:B------:R-:W-:Y:S05]  /*4830*/  BRA `(.L_x_88) ;  /* 0x0000000000087947 */ /* 0x000fea0003800000 */
.L_x_86:
[----:B------:R-:W-:Y:S02]  /*4840*/  MOV R2, 0x4860 ;  /* 0x0000486000027802 */ /* 0x000fe40000000f00 */
[----:B---3-5:R-:W-:Y:S05]  /*4850*/  CALL.REL.NOINC `($__internal_2_$__cuda_sm10x_tcgen05_guardrail_trap_unallocated_columns_being_dealloced) ;  /* 0x0000006400e47944 */ /* 0x028fea0003c00000 */
.L_x_88:
[----:B------:R-:W-:Y:S01]  /*4860*/  NOP ;  /* 0x0000000000007918 */ /* 0x000fe20000000000 */
[----:B----4-:R-:W-:Y:S05]  /*4870*/  EXIT ;  /* 0x000000000000794d */ /* 0x010fea0003800000 */
.L_x_59:
[----:B------:R-:W-:-:S09]  /*4880*/  UISETP.NE.OR UP0, UPT, UR20, 0x3, !UP4 ;  /* 0x000000031400788c */ /* 0x000fd2000e705670 */
[----:B------:R-:W-:Y:S05]  /*4890*/  BRA.U UP0, `(.L_x_89) ;  /* 0x0000001100e87547 */ /* 0x000fea000b800000 */
[----:B------:R-:W2:Y:S01]  /*48a0*/  LDCU.64 UR4, c[0x0][0x888] ;  /* 0x00011100ff0477ac */ /* 0x000ea20008000a00 */
[----:B------:R-:W3:Y:S01]  /*48b0*/  LDC.64 R12, c[0x0][0x348] ;  /* 0x0000d200ff0c7b82 */ /* 0x000ee20000000a00 */
[----:B------:R-:W-:Y:S02]  /*48c0*/  HFMA2 R9, -RZ, RZ, 0, 0 ;  /* 0x00000000ff097431 */ /* 0x000fe400000001ff */
[----:B------:R-:W-:Y:S01]  /*48d0*/  IMAD.MOV.U32 R11, RZ, RZ, 0x1 ;  /* 0x00000001ff0b7424 */ /* 0x000fe200078e00ff */
[----:B------:R-:W4:Y:S01]  /*48e0*/  LDCU UR38, c[0x0][0x370] ;  /* 0x00006e00ff2677ac */ /* 0x000f220008000800 */
[----:B------:R-:W-:Y:S01]  /*48f0*/  IMAD.MOV.U32 R10, RZ, RZ, RZ ;  /* 0x000000ffff0a7224 */ /* 0x000fe200078e00ff */
[----:B------:R-:W-:Y:S01]  /*4900*/  MOV R3, 0x2000 ;  /* 0x0000200000037802 */ /* 0x000fe20000000f00 */
[----:B------:R-:W4:Y:S01]  /*4910*/  LDCU.128 UR48, c[0x0][0xb10] ;  /* 0x00016200ff3077ac */ /* 0x000f220008000c00 */
[----:B------:R-:W1:Y:S01]  /*4920*/  LDCU UR37, c[0x0][0x374] ;  /* 0x00006e80ff2577ac */ /* 0x000e620008000800 */
[----:B------:R-:W1:Y:S01]  /*4930*/  LDCU.64 UR30, c[0x0][0x890] ;  /* 0x00011200ff1e77ac */ /* 0x000e620008000a00 */
[----:B--2---:R-:W-:Y:S01]  /*4940*/  UISETP.NE.U32.AND UP0, UPT, UR4, URZ, UPT ;  /* 0x000000ff0400728c */ /* 0x004fe2000bf05070 */
[----:B------:R-:W2:Y:S01]  /*4950*/  LDCU UR15, c[0x0][0xb0c] ;  /* 0x00016180ff0f77ac */ /* 0x000ea20008000800 */
[----:B------:R-:W3:Y:S01]  /*4960*/  LDCU UR54, c[0x0][0xb20] ;  /* 0x00016400ff3677ac */ /* 0x000ee20008000800 */
[----:B------:R-:W3:Y:S01]  /*4970*/  LDCU UR4, c[0x0][0xb30] ;  /* 0x00016600ff0477ac */ /* 0x000ee20008000800 */
[----:B------:R-:W-:Y:S01]  /*4980*/  UMOV UR21, 0x400 ;  /* 0x0000040000157882 */ /* 0x000fe20000000000 */
[----:B----4-:R-:W-:-:S02]  /*4990*/  UIMAD.WIDE.U32 UR6, UR38, UR48, URZ ;  /* 0x00000030260672a5 */ /* 0x010fc4000f8e00ff */
[----:B-1----:R-:W-:Y:S02]  /*49a0*/  UIMAD.WIDE.U32 UR8, UR37, UR51, URZ ;  /* 0x00000033250872a5 */ /* 0x002fe4000f8e00ff */
[----:B------:R-:W-:Y:S02]  /*49b0*/  ULEA UR21, UR47, UR21, 0x18 ;  /* 0x000000152f157291 */ /* 0x000fe4000f8ec0ff */
[----:B------:R-:W-:Y:S02]  /*49c0*/  UISETP.NE.AND.EX UP6, UPT, UR5, URZ, UPT, UP0 ;  /* 0x000000ff0500728c */ /* 0x000fe4000bfc5300 */
[----:B------:R-:W-:Y:S02]  /*49d0*/  UISETP.NE.AND UP0, UPT, UR45, 0x1, UPT ;  /* 0x000000012d00788c */ /* 0x000fe4000bf05270 */
[----:B------:R-:W-:Y:S02]  /*49e0*/  UISETP.NE.U32.AND UP0, UPT, UR30, URZ, UPT ;  /* 0x000000ff1e00728c */ /* 0x000fe4000bf05070 */
[----:B------:R-:W-:Y:S01]  /*49f0*/  UIADD3 UR39, UPT, UPT, UR21, 0x58, URZ ;  /* 0x0000005815277890 */ /* 0x000fe2000fffe0ff */
[----:B------:R-:W-:Y:S01]  /*4a00*/  UMOV UR6, UR7 ;  /* 0x0000000700067c82 */ /* 0x000fe20008000000 */
[----:B------:R-:W-:Y:S01]  /*4a10*/  UMOV UR46, UR9 ;  /* 0x00000009002e7c82 */ /* 0x000fe20008000000 */
[----:B------:R-:W-:-:S02]  /*4a20*/  UISETP.GE.AND UP2, UPT, UR45, 0x1, UPT ;  /* 0x000000012d00788c */ /* 0x000fc4000bf46270 */
[----:B------:R-:W-:Y:S02]  /*4a30*/  UISETP.NE.AND.EX UP5, UPT, UR31, URZ, UPT, UP0 ;  /* 0x000000ff1f00728c */ /* 0x000fe4000bfa5300 */
[----:B------:R-:W-:Y:S01]  /*4a40*/  UPLOP3.LUT UP3, UPT, UPT, UPT, UPT, 0x40, 0x4 ;  /* 0x000000000004789c */ /* 0x000fe20003f6e870 */
[----:B------:R-:W1:Y:S01]  /*4a50*/  LDCU.64 UR22, c[0x0][0xb28] ;  /* 0x00016500ff1677ac */ /* 0x000e620008000a00 */
[----:B--2---:R-:W-:Y:S02]  /*4a60*/  UISETP.NE.AND UP2, UPT, UR15, 0x1, UPT ;  /* 0x000000010f00788c */ /* 0x004fe4000bf45270 */
[----:B------:R-:W-:Y:S02]  /*4a70*/  UIADD3 UR41, UPT, UPT, UR21, 0x40, URZ ;  /* 0x0000004015297890 */ /* 0x000fe4000fffe0ff */
[----:B------:R-:W-:Y:S02]  /*4a80*/  UIADD3 UR33, UPT, UPT, UR21, 0x48, URZ ;  /* 0x0000004815217890 */ /* 0x000fe4000fffe0ff */
[----:B------:R-:W-:-:S02]  /*4a90*/  UIADD3 UR25, UPT, UPT, UR21, 0x50, URZ ;  /* 0x0000005015197890 */ /* 0x000fc4000fffe0ff */
[----:B------:R-:W-:Y:S02]  /*4aa0*/  UPRMT UR39, UR47, 0x654, UR39 ;  /* 0x000006542f277896 */ /* 0x000fe40008000027 */
[----:B------:R-:W-:Y:S02]  /*4ab0*/  USHF.R.U32.HI UR52, URZ, UR49, UR6 ;  /* 0x00000031ff347299 */ /* 0x000fe40008011606 */
[----:B---3--:R-:W-:Y:S02]  /*4ac0*/  USHF.R.U32.HI UR46, URZ, UR54, UR46 ;  /* 0x00000036ff2e7299 */ /* 0x008fe4000801162e */
[----:B------:R-:W-:Y:S02]  /*4ad0*/  UISETP.NE.AND UP0, UPT, UR50, 0x1, UPT ;  /* 0x000000013200788c */ /* 0x000fe4000bf05270 */
[----:B------:R-:W-:-:S11]  /*4ae0*/  UISETP.NE.AND UP4, UPT, UR4, 0x1, UPT ;  /* 0x000000010400788c */ /* 0x000fd6000bf85270 */
.L_x_100:
[C---:B------:R-:W-:Y:S02]  /*4af0*/  LEA R8, R10.reuse, UR21, 0x3 ;  /* 0x000000150a087c11 */ /* 0x040fe4000f8e18ff */
[----:B------:R-:W-:Y:S02]  /*4b00*/  SHF.L.U32 R5, R9, 0x1f, RZ ;  /* 0x0000001f09057819 */ /* 0x000fe400000006ff */
[----:B------:R-:W-:Y:S02]  /*4b10*/  LEA R6, R10, UR21, 0x4 ;  /* 0x000000150a067c11 */ /* 0x000fe4000f8e20ff */
[----:B--2---:R-:W2:Y:S02]  /*4b20*/  SYNCS.PHASECHK.TRANS64.TRYWAIT P0, [R8+URZ+0x90], R5 ;  /* 0x00009005080075a7 */ /* 0x004ea400080011ff */
[----:B--2---:R-:W-:Y:S05]  /*4b30*/  @!P0 BRA `(.L_x_90) ;  /* 0x0000005c00c48947 */ /* 0x004fea0003800000 */
.L_x_183:
[----:B--2---:R-:W2:Y:S01]  /*4b40*/  LDS.128 R4, [R6+0x120] ;  /* 0x0001200006047984 */ /* 0x004ea20000000c00 */
[----:B------:R-:W-:Y:S01]  /*4b50*/  UISETP.GE.AND UP0, UPT, UR45, 0x1, UPT ;  /* 0x000000012d00788c */ /* 0x000fe2000bf06270 */
[----:B------:R-:W-:Y:S01]  /*4b60*/  @!PT LDS RZ, [RZ] ;  /* 0x00000000fffff984 */ /* 0x000fe20000000800 */
[----:B------:R-:W-:Y:S01]  /*4b70*/  @!PT LDS RZ, [RZ] ;  /* 0x00000000fffff984 */ /* 0x000fe20000000800 */
[----:B------:R-:W-:Y:S01]  /*4b80*/  @!PT LDS RZ, [RZ] ;  /* 0x00000000fffff984 */ /* 0x000fe20000000800 */
[----:B------:R-:W-:Y:S01]  /*4b90*/  @!PT LDS RZ, [RZ] ;  /* 0x00000000fffff984 */ /* 0x000fe20000000800 */
[----:B------:R3:W-:Y:S06]  /*4ba0*/  MEMBAR.ALL.CTA ;  /* 0x0000000000007992 */ /* 0x0007ec0000008000 */
[----:B---3--:R-:W3:Y:S01]  /*4bb0*/  FENCE.VIEW.ASYNC.S ;  /* 0x00000000000073c6 */ /* 0x008ee20000000000 */
[----:B--2---:R-:W-:Y:S11]  /*4bc0*/  LOP3.LUT P0, RZ, R6, 0x1, RZ, 0xc0, !PT ;  /* 0x0000000106ff7812 */ /* 0x004ff6000780c0ff */
[----:B------:R-:W-:Y:S02]  /*4bd0*/  @!UPT UIADD3 URZ, UPT, UPT, URZ, URZ, URZ ;  /* 0x000000fffffff290 */ /* 0x000fe4000fffe0ff */
[----:B---3--:R-:W-:Y:S01]  /*4be0*/  VOTEU.ANY UP2, P0 ;  /* 0x0000000000ff7886 */ /* 0x008fe20000040100 */
[----:B------:R-:W-:Y:S11]  /*4bf0*/  PLOP3.LUT P0, PT, PT, PT, UP2, 0x80, 0x8 ;  /* 0x000000000008781c */ /* 0x000ff60003f0f028 */
[----:B------:R-:W-:Y:S02]  /*4c00*/  @!UPT UIADD3 URZ, UPT, UPT, URZ, URZ, URZ ;  /* 0x000000fffffff290 */ /* 0x000fe4000fffe0ff */
[----:B------:R-:W-:Y:S02]  /*4c10*/  @P0 SHF.R.U32.HI R0, RZ, 0x10, R5 ;  /* 0x00000010ff000819 */ /* 0x000fe40000011605 */
[----:B------:R-:W-:Y:S02]  /*4c20*/  @P0 MOV R2, R4 ;  /* 0x0000000400020202 */ /* 0x000fe40000000f00 */
[----:B------:R-:W-:Y:S01]  /*4c30*/  @P0 R2UR UR4, R0 ;  /* 0x00000000000402ca */ /* 0x000fe200000e0000 */
[----:B------:R-:W-:Y:S01]  /*4c40*/  VIADD R0, R8, 0xa0 ;  /* 0x000000a008007836 */ /* 0x000fe20000000000 */
[----:B------:R-:W-:Y:S02]  /*4c50*/  @P0 LOP3.LUT R4, R5, 0xffff, RZ, 0xc0, !PT ;  /* 0x0000ffff05040812 */ /* 0x000fe400078ec0ff */
[----:B------:R-:W-:Y:S02]  /*4c60*/  @P0 R2UR UR6, R2 ;  /* 0x00000000020602ca */ /* 0x000fe400000e0000 */
[----:B------:R-:W-:Y:S02]  /*4c70*/  PRMT R0, RZ, 0x654, R0 ;  /* 0x00000654ff007816 */ /* 0x000fe40000000000 */
[----:B------:R-:W-:Y:S02]  /*4c80*/  @P0 R2UR UR5, R4 ;  /* 0x00000000040502ca */ /* 0x000fe400000e0000 */
[----:B------:R2:W-:Y:S03]  /*4c90*/  SYNCS.ARRIVE.TRANS64.RED.A1T0 RZ, [R0+URZ], RZ ;  /* 0x000000ff00ff79a7 */ /* 0x0005e600081004ff */
[----:B------:R-:W-:Y:S04]  /*4ca0*/  @UP2 UMOV UR29, UR4 ;  /* 0x00000004001d2c82 */ /* 0x000fe80008000000 */
[----:B------:R-:W-:Y:S04]  /*4cb0*/  @UP2 UMOV UR14, UR6 ;  /* 0x00000006000e2c82 */ /* 0x000fe80008000000 */
[----:B------:R-:W-:Y:S01]  /*4cc0*/  @UP2 UMOV UR13, UR5 ;  /* 0x00000005000d2c82 */ /* 0x000fe20008000000 */
[----:B------:R-:W-:Y:S05]  /*4cd0*/  BRA.U !UP0, `(.L_x_91) ;  /* 0x0000000108c07547 */ /* 0x000fea000b800000 */
[----:B------:R-:W-:Y:S02]  /*4ce0*/  UIMAD.WIDE.U32 UR16, UR13, UR51, URZ ;  /* 0x000000330d1072a5 */ /* 0x000fe4000f8e00ff */
[----:B------:R-:W-:Y:S02]  /*4cf0*/  UP2UR UR20, UPR, URZ, 0x4 ;  /* 0x00000004ff147883 */ /* 0x000fe40008000000 */
[----:B------:R-:W-:Y:S02]  /*4d00*/  UISETP.NE.AND UP2, UPT, UR50, 0x1, UPT ;  /* 0x000000013200788c */ /* 0x000fe4000bf45270 */
[----:B------:R-:W-:Y:S02]  /*4d10*/  UIMAD.WIDE.U32 UR18, UR14, UR48, URZ ;  /* 0x000000300e1272a5 */ /* 0x000fe4000f8e00ff */
[----:B------:R-:W-:Y:S02]  /*4d20*/  USEL UR4, UR37, UR46, !UP2 ;  /* 0x0000002e25047287 */ /* 0x000fe4000d000000 */
[----:B------:R-:W-:Y:S02]  /*4d30*/  UISETP.NE.AND UP0, UPT, UR15, 0x1, UPT ;  /* 0x000000010f00788c */ /* 0x000fe4000bf05270 */
[----:B------:R-:W-:Y:S02]  /*4d40*/  UP2UR UR24, UPR, URZ, 0x2 ;  /* 0x00000002ff187883 */ /* 0x000fe40008000000 */
[----:B------:R-:W-:Y:S02]  /*4d50*/  UISETP.NE.AND UP1, UPT, UR45, 0x1, UPT ;  /* 0x000000012d00788c */ /* 0x000fe4000bf25270 */
[----:B-1----:R-:W-:Y:S02]  /*4d60*/  UIMAD.WIDE.U32 UR8, UR4, UR22, URZ ;  /* 0x00000016040872a5 */ /* 0x002fe4000f8e00ff */
[----:B------:R-:W-:Y:S01]  /*4d70*/  USEL UR7, UR38, UR52, !UP0 ;  /* 0x0000003426077287 */ /* 0x000fe2000c000000 */
[----:B------:R-:W-:Y:S02]  /*4d80*/  UMOV UR5, UR17 ;  /* 0x0000001100057c82 */ /* 0x000fe40008000000 */
[----:B------:R-:W-:Y:S02]  /*4d90*/  USHF.R.U32.HI UR6, URZ, UR54, UR5 ;  /* 0x00000036ff067299 */ /* 0x000fe40008011605 */
[----:B------:R-:W-:Y:S02]  /*4da0*/  UIMAD.WIDE.U32 UR10, UR7, UR22, URZ ;  /* 0x00000016070a72a5 */ /* 0x000fe4000f8e00ff */
[----:B------:R-:W-:Y:S02]  /*4db0*/  USEL UR6, UR13, UR6, !UP2 ;  /* 0x000000060d067287 */ /* 0x000fe4000d000000 */
[----:B------:R-:W-:Y:S01]  /*4dc0*/  UISETP.NE.AND UP2, UPT, UR20, URZ, UPT ;  /* 0x000000ff1400728c */ /* 0x000fe2000bf45270 */
[----:B------:R-:W-:Y:S02]  /*4dd0*/  UMOV UR5, UR19 ;  /* 0x0000001300057c82 */ /* 0x000fe40008000000 */
[----:B------:R-:W-:Y:S03]  /*4de0*/  USHF.R.U32.HI UR12, URZ, UR49, UR5 ;  /* 0x00000031ff0c7299 */ /* 0x000fe60008011605 */
[----:B------:R-:W-:Y:S02]  /*4df0*/  UMOV UR5, UR9 ;  /* 0x0000000900057c82 */ /* 0x000fe40008000000 */
[----:B------:R-:W-:Y:S03]  /*4e00*/  @UP1 USHF.R.U32.HI UR4, URZ, UR23, UR5 ;  /* 0x00000017ff041299 */ /* 0x000fe60008011605 */
[----:B------:R-:W-:Y:S01]  /*4e10*/  UMOV UR5, UR11 ;  /* 0x0000000b00057c82 */ /* 0x000fe20008000000 */
[----:B------:R-:W-:Y:S02]  /*4e20*/  UIMAD UR4, UR45, UR4, URZ ;  /* 0x000000042d0472a4 */ /* 0x000fe4000f8e02ff */
[----:B------:R-:W-:Y:S02]  /*4e30*/  @UP1 USHF.R.U32.HI UR7, URZ, UR23, UR5 ;  /* 0x00000017ff071299 */ /* 0x000fe40008011605 */
[----:B------:R-:W-:Y:S02]  /*4e40*/  USEL UR5, UR14, UR12, !UP0 ;  /* 0x0000000c0e057287 */ /* 0x000fe4000c000000 */
[----:B------:R-:W-:Y:S02]  /*4e50*/  UIMAD.WIDE.U32 UR10, UR6, UR22, URZ ;  /* 0x00000016060a72a5 */ /* 0x000fe4000f8e00ff */
[----:B------:R-:W-:Y:S02]  /*4e60*/  UIMAD UR8, UR45, UR7, URZ ;  /* 0x000000072d0872a4 */ /* 0x000fe4000f8e02ff */
[----:B------:R-:W-:Y:S03]  /*4e70*/  UISETP.GE.AND UP0, UPT, UR6, UR4, UPT ;  /* 0x000000040600728c */ /* 0x000fe6000bf06270 */
[----:B------:R-:W-:Y:S01]  /*4e80*/  UMOV UR4, UR11 ;  /* 0x0000000b00047c82 */ /* 0x000fe20008000000 */
[----:B------:R-:W-:Y:S02]  /*4e90*/  UISETP.GE.OR UP0, UPT, UR5, UR8, UP0 ;  /* 0x000000080500728c */ /* 0x000fe40008706670 */
[----:B------:R-:W-:Y:S02]  /*4ea0*/  USHF.R.U32.HI UR4, URZ, UR23, UR4 ;  /* 0x00000017ff047299 */ /* 0x000fe40008011604 */
[----:B------:R-:W-:Y:S02]  /*4eb0*/  UIMAD.WIDE.U32 UR8, UR5, UR22, URZ ;  /* 0x00000016050872a5 */ /* 0x000fe4000f8e00ff */
[----:B------:R-:W-:Y:S04]  /*4ec0*/  USEL UR10, UR6, UR4, !UP1 ;  /* 0x00000004060a7287 */ /* 0x000fe8000c800000 */
[----:B------:R-:W-:Y:S01]  /*4ed0*/  UIADD3 UR11, UPT, UPT, -UR10, URZ, URZ ;  /* 0x000000ff0a0b7290 */ /* 0x000fe2000fffe1ff */
[----:B------:R-:W-:Y:S02]  /*4ee0*/  @!UP0 UMOV UR4, UR9 ;  /* 0x0000000900048c82 */ /* 0x000fe40008000000 */
[----:B------:R-:W-:Y:S02]  /*4ef0*/  @!UP0 USHF.R.U32.HI UR4, URZ, UR23, UR4 ;  /* 0x00000017ff048299 */ /* 0x000fe40008011604 */
[----:B------:R-:W-:Y:S02]  /*4f00*/  UIMAD UR8, UR45, UR11, UR6 ;  /* 0x0000000b2d0872a4 */ /* 0x000fe4000f8e0206 */
[----:B------:R-:W-:Y:S02]  /*4f10*/  @!UP0 USEL UR4, UR5, UR4, !UP1 ;  /* 0x0000000405048287 */ /* 0x000fe4000c800000 */
[----:B------:R-:W-:Y:S02]  /*4f20*/  UISETP.NE.AND UP1, UPT, UR24, URZ, UPT ;  /* 0x000000ff1800728c */ /* 0x000fe4000bf25270 */
[----:B------:R-:W-:Y:S02]  /*4f30*/  @!UP0 UIMAD UR7, UR7, UR8, UR4 ;  /* 0x00000008070782a4 */ /* 0x000fe4000f8e0204 */
[----:B------:R-:W-:Y:S02]  /*4f40*/  @!UP0 UIADD3 UR9, UPT, UPT, UR10, -UR4, URZ ;  /* 0x800000040a098290 */ /* 0x000fe4000fffe0ff */
[----:B------:R-:W-:Y:S02]  /*4f50*/  UIADD3 UR8, UPT, UPT, -UR6, URZ, URZ ;  /* 0x000000ff06087290 */ /* 0x000fe4000fffe1ff */
[----:B------:R-:W-:Y:S02]  /*4f60*/  UIADD3 UR4, UPT, UPT, -UR5, URZ, URZ ;  /* 0x000000ff05047290 */ /* 0x000fe4000fffe1ff */
[----:B------:R-:W-:Y:S03]  /*4f70*/  @!UP0 UIMAD UR6, UR9, UR45, UR5 ;  /* 0x0000002d090682a4 */ /* 0x000fe6000f8e0205 */
[----:B------:R-:W-:Y:S01]  /*4f80*/  @!UP0 UMOV UR5, UR7 ;  /* 0x0000000700058c82 */ /* 0x000fe20008000000 */
[----:B------:R-:W-:Y:S02]  /*4f90*/  UIMAD UR7, UR15, UR4, UR14 ;  /* 0x000000040f0772a4 */ /* 0x000fe4000f8e020e */
[----:B------:R-:W-:Y:S02]  /*4fa0*/  UIMAD UR4, UR50, UR8, UR13 ;  /* 0x00000008320472a4 */ /* 0x000fe4000f8e020d */
[----:B------:R-:W-:Y:S02]  /*4fb0*/  UIMAD UR14, UR5, UR15, UR7 ;  /* 0x0000000f050e72a4 */ /* 0x000fe4000f8e0207 */
[----:B------:R-:W-:Y:S11]  /*4fc0*/  UIMAD UR13, UR6, UR50, UR4 ;  /* 0x00000032060d72a4 */ /* 0x000ff6000f8e0204 */
[----:B------:R-:W-:Y:S01]  /*4fd0*/  @!UPT UIADD3 URZ, UPT, UPT, URZ, URZ, URZ ;  /* 0x000000fffffff290 */ /* 0x000fe2000fffe0ff */
.L_x_91:
[----:B------:R-:W3:Y:S01]  /*4fe0*/  @!UP4 LDCU.128 UR8, c[0x0][0xb10] ;  /* 0x00016200ff08c7ac */ /* 0x000ee20008000c00 */
[----:B------:R-:W-:Y:S02]  /*4ff0*/  ISETP.NE.U32.AND P0, PT, RZ, UR30, PT ;  /* 0x0000001eff007c0c */ /* 0x000fe4000bf05070 */
[----:B------:R-:W-:Y:S02]  /*5000*/  SHF.L.U32 R4, R11, 0x1f, RZ ;  /* 0x0000001f0b047819 */ /* 0x000fe400000006ff */
[----:B------:R-:W-:Y:S01]  /*5010*/  ISETP.NE.AND.EX P0, PT, RZ, UR31, PT, P0 ;  /* 0x0000001fff007c0c */ /* 0x000fe2000bf05300 */
[----:B------:R-:W4:Y:S01]  /*5020*/  @!UP4 LDCU UR5, c[0x0][0xb0c] ;  /* 0x00016180ff05c7ac */ /* 0x000f220008000800 */
[----:B------:R-:W-:Y:S02]  /*5030*/  USHF.L.U32 UR42, UR27, 0x8, URZ ;  /* 0x000000081b2a7899 */ /* 0x000fe400080006ff */
[----:B------:R-:W-:Y:S02]  /*5040*/  USHF.L.U32 UR43, UR26, 0x6, URZ ;  /* 0x000000061a2b7899 */ /* 0x000fe400080006ff */
[----:B---3--:R-:W-:Y:S07]  /*5050*/  UIMAD.WIDE.U32 UR6, UR14, UR8, URZ ;  /* 0x000000080e0672a5 */ /* 0x008fee000f8e00ff */
[----:B------:R-:W-:Y:S01]  /*5060*/  @!UP4 UMOV UR4, UR7 ;  /* 0x000000070004cc82 */ /* 0x000fe20008000000 */
[----:B----4-:R-:W-:Y:S02]  /*5070*/  @!UP4 UISETP.NE.AND UP0, UPT, UR5, 0x1, UPT ;  /* 0x000000010500c88c */ /* 0x010fe4000bf05270 */
[----:B------:R-:W-:Y:S02]  /*5080*/  @!UP4 USHF.R.U32.HI UR4, URZ, UR9, UR4 ;  /* 0x00000009ff04c299 */ /* 0x000fe40008011604 */
[----:B------:R-:W-:Y:S02]  /*5090*/  UIMAD.WIDE.U32 UR6, UR13, UR11, URZ ;  /* 0x0000000b0d0672a5 */ /* 0x000fe4000f8e00ff */
[----:B------:R-:W-:Y:S02]  /*50a0*/  @!UP4 USEL UR8, UR14, UR4, !UP0 ;  /* 0x000000040e08c287 */ /* 0x000fe4000c000000 */
[----:B------:R-:W-:Y:S03]  /*50b0*/  @!UP4 UISETP.NE.AND UP0, UPT, UR10, 0x1, UPT ;  /* 0x000000010a00c88c */ /* 0x000fe6000bf05270 */
[----:B------:R-:W-:Y:S02]  /*50c0*/  @!UP4 UMOV UR6, UR7 ;  /* 0x000000070006cc82 */ /* 0x000fe40008000000 */
[----:B------:R-:W3:Y:S02]  /*50d0*/  @!UP4 LDCU UR4, c[0x0][0xb20] ;  /* 0x00016400ff04c7ac */ /* 0x000ee40008000800 */
[----:B---3--:R-:W-:Y:S04]  /*50e0*/  @!UP4 USHF.R.U32.HI UR6, URZ, UR4, UR6 ;  /* 0x00000004ff06c299 */ /* 0x008fe80008011606 */
[----:B------:R-:W-:Y:S04]  /*50f0*/  @!UP4 USEL UR6, UR13, UR6, !UP0 ;  /* 0x000000060d06c287 */ /* 0x000fe8000c000000 */
[----:B------:R-:W-:Y:S02]  /*5100*/  @!UP4 UIADD3 UR4, UPT, UPT, -UR8, UR6, URZ ;  /* 0x000000060804c290 */ /* 0x000fe4000fffe1ff */
[----:B------:R-:W-:Y:S02]  /*5110*/  @!UP4 UIADD3 UR6, UPT, UPT, UR8, -UR6, URZ ;  /* 0x800000060806c290 */ /* 0x000fe4000fffe0ff */
[----:B------:R-:W-:Y:S02]  /*5120*/  @!UP4 UIMAD UR14, UR4, UR5, UR14 ;  /* 0x00000005040ec2a4 */ /* 0x000fe4000f8e020e */
[----:B------:R-:W-:Y:S01]  /*5130*/  @!UP4 UIMAD UR13, UR6, UR10, UR13 ;  /* 0x0000000a060dc2a4 */ /* 0x000fe2000f8e020d */
[----:B------:R-:W-:Y:S11]  /*5140*/  BRA.U UP3, `(.L_x_92) ;  /* 0x0000000103107547 */ /* 0x000ff6000b800000 */
[----:B--2---:R-:W-:Y:S04]  /*5150*/  MOV R0, UR53 ;  /* 0x0000003500007c02 */ /* 0x004fe80008000f00 */
[----:B------:R-:W-:Y:S04]  /*5160*/  SHF.L.U32 R5, R0, 0x1f, RZ ;  /* 0x0000001f00057819 */ /* 0x000fe800000006ff */
[----:B------:R-:W2:Y:S02]  /*5170*/  SYNCS.PHASECHK.TRANS64.TRYWAIT P1, [UR21+0x88], R5 ;  /* 0x00008805ff0075a7 */ /* 0x000ea40008021115 */
[----:B--2---:R-:W-:Y:S05]  /*5180*/  @!P1 BRA `(.L_x_93) ;  /* 0x0000005800449947 */ /* 0x004fea0003800000 */
.L_x_92:
[----:B------:R-:W-:Y:S05]  /*5190*/  BRA.U !UP5, `(.L_x_94) ;  /* 0x000000010d387547 */ /* 0x000fea000b800000 */
[----:B------:R-:W-:Y:S01]  /*51a0*/  UPLOP3.LUT UP1, UPT, UPT, UPT, UP6, 0x80, 0x8 ;  /* 0x000000000008789c */ /* 0x000fe20003f2f060 */
[----:B--2---:R-:W-:Y:S01]  /*51b0*/  HFMA2 R0, -RZ, RZ, 0, 5.9604644775390625e-08 ;  /* 0x00000001ff007431 */ /* 0x004fe200000001ff */
[----:B------:R-:W2:Y:S01]  /*51c0*/  LDCU.64 UR8, c[0x0][0x358] ;  /* 0x00006b00ff0877ac */ /* 0x000ea20008000a00 */
[----:B------:R-:W-:Y:S03]  /*51d0*/  IMAD.MOV.U32 R80, RZ, RZ, 0x1 ;  /* 0x00000001ff507424 */ /* 0x000fe600078e00ff */
[----:B------:R-:W-:Y:S05]  /*51e0*/  PLOP3.LUT P1, PT, PT, PT, UP1, 0x80, 0x8 ;  /* 0x000000000008781c */ /* 0x000fea0003f2f018 */
[----:B------:R-:W3:Y:S01]  /*51f0*/  @UP1 LDCU.64 UR4, c[0x0][0x888] ;  /* 0x00011100ff0417ac */ /* 0x000ee20008000a00 */
[----:B------:R-:W-:Y:S07]  /*5200*/  @UP1 UIMAD UR6, UR36, UR30, URZ ;  /* 0x0000001e240612a4 */ /* 0x000fee000f8e02ff */
[----:B------:R-:W-:Y:S01]  /*5210*/  @!P1 PRMT R80, R0, 0x7610, R80 ;  /* 0x0000761000509816 */ /* 0x000fe20000000050 */
[----:B---3--:R-:W-:Y:S06]  /*5220*/  @UP1 UIMAD.WIDE UR4, UR6, 0x4, UR4 ;  /* 0x00000004060418a5 */ /* 0x008fec000f8e0204 */
[----:B------:R-:W-:Y:S01]  /*5230*/  IMAD.U32 R6, RZ, RZ, UR4 ;  /* 0x00000004ff067e24 */ /* 0x000fe2000f8e00ff */
[----:B------:R-:W-:Y:S04]  /*5240*/  MOV R7, UR5 ;  /* 0x0000000500077c02 */ /* 0x000fe80008000f00 */
[----:B------:R-:W3:Y:S01]  /*5250*/  @!UP1 LDCU UR4, c[0x0][0x880] ;  /* 0x00011000ff0497ac */ /* 0x000ee20008000800 */
[----:B--2--5:R4:W5:Y:S02]  /*5260*/  @P1 LDG.E R41, desc[UR8][R6.64] ;  /* 0x0000000806291981 */ /* 0x024964000c1e1900 */
[----:B---34-:R-:W-:Y:S07]  /*5270*/  @!P1 IMAD.U32 R41, RZ, RZ, UR4 ;  /* 0x00000004ff299e24 */ /* 0x018fee000f8e00ff */
.L_x_94:
[----:B-----5:R-:W-:Y:S01]  /*5280*/  @!P0 FSETP.EQ.AND P2, PT, R41, RZ, PT ;  /* 0x000000ff2900820b */ /* 0x020fe20003f42000 */
[----:B------:R-:W-:Y:S01]  /*5290*/  @!UPT UIADD3 URZ, UPT, UPT, URZ, URZ, URZ ;  /* 0x000000fffffff290 */ /* 0x000fe2000fffe0ff */
[----:B------:R-:W-:Y:S11]  /*52a0*/  @!P0 BRA `(.L_x_95) ;  /* 0x0000000000148947 */ /* 0x000ff60003800000 */
[----:B------:R-:W-:Y:S02]  /*52b0*/  LOP3.LUT P0, RZ, R80, 0xff, RZ, 0xc0, !PT ;  /* 0x000000ff50ff7812 */ /* 0x000fe4000780c0ff */
[----:B------:R-:W-:Y:S04]  /*52c0*/  PLOP3.LUT P2, PT, PT, PT, UP1, 0x80, 0x8 ;  /* 0x000000000008781c */ /* 0x000fe80003f4f018 */
[----:B------:R-:W-:Y:S07]  /*52d0*/  PLOP3.LUT P2, PT, P2, PT, PT, 0x8, 0x80 ;  /* 0x000000000080781c */ /* 0x000fee000174e170 */
[----:B------:R-:W-:Y:S11]  /*52e0*/  @P0 FSETP.EQ.AND P2, PT, R41, RZ, PT ;  /* 0x000000ff2900020b */ /* 0x000ff60003f42000 */
[----:B------:R-:W-:Y:S02]  /*52f0*/  @!UPT UIADD3 URZ, UPT, UPT, URZ, URZ, URZ ;  /* 0x000000fffffff290 */ /* 0x000fe4000fffe0ff */
.L_x_95:
[----:B------:R-:W3:Y:S01]  /*5300*/  SYNCS.PHASECHK.TRANS64.TRYWAIT P0, [UR21+0x60], R4 ;  /* 0x00006004ff0075a7 */ /* 0x000ee20008001115 */
[----:B------:R-:W-:Y:S04]  /*5310*/  ELECT P1, URZ, PT ;  /* 0x0000000000ff782f */ /* 0x000fe80003820000 */
[----:B------:R-:W-:Y:S01]  /*5320*/  PLOP3.LUT P1, PT, P2, P1, PT, 0xf2, 0x2f ;  /* 0x00000000002f781c */ /* 0x000fe20001723e72 */
[----:B------:R-:W-:Y:S01]  /*5330*/  @!UPT UIADD3 URZ, UPT, UPT, URZ, URZ, URZ ;  /* 0x000000fffffff290 */ /* 0x000fe2000fffe0ff */
[----:B---3--:R-:W-:Y:S11]  /*5340*/  @!P0 BRA `(.L_x_96) ;  /* 0x0000005400ec8947 */ /* 0x008ff60003800000 */
.L_x_186:
[----:B------:R-:W-:Y:S01]  /*5350*/  @!P1 IADD3 R2, P0, PT, R12, 0x580, RZ ;  /* 0x000005800c029810 */ /* 0x000fe20007f1e0ff */
[----:B------:R-:W-:Y:S01]  /*5360*/  VOTEU.ALL UP0, P1 ;  /* 0x0000000000ff7886 */ /* 0x000fe20000800000 */
[----:B------:R-:W-:Y:S01]  /*5370*/  UMOV UR6, 0x0 ;  /* 0x0000000000067882 */ /* 0x000fe20000000000 */
[----:B------:R-:W-:Y:S01]  /*5380*/  UMOV UR7, 0x10000000 ;  /* 0x1000000000077882 */ /* 0x000fe20000000000 */
[----:B------:R-:W-:Y:S01]  /*5390*/  @!P1 R2UR UR5, R2 ;  /* 0x00000000020592ca */ /* 0x000fe200000e0000 */
[----:B--2---:R-:W-:Y:S01]  /*53a0*/  @!P1 IMAD.X R0, RZ, RZ, R13, P0 ;  /* 0x000000ffff009224 */ /* 0x004fe200000e060d */
[----:B------:R-:W-:Y:S02]  /*53b0*/  @!UP0 UIADD3 UR40, UPT, UPT, UR21, 0x200, URZ ;  /* 0x0000020015288890 */ /* 0x000fe4000fffe0ff */
[----:B------:R-:W-:Y:S02]  /*53c0*/  @!UP0 UIADD3 UR10, UPT, UPT, UR42, 0x80, URZ ;  /* 0x000000802a0a8890 */ /* 0x000fe4000fffe0ff */
[----:B------:R-:W-:Y:S01]  /*53d0*/  @!P1 R2UR UR4, R0 ;  /* 0x00000000000492ca */ /* 0x000fe200000e0000 */
[----:B------:R-:W-:Y:S01]  /*53e0*/  @!UP0 UIADD3 UR8, UPT, UPT, UR21, 0x1200, URZ ;  /* 0x0000120015088890 */ /* 0x000fe2000fffe0ff */
[----:B------:R-:W-:Y:S01]  /*53f0*/  @!P1 IMAD.MOV.U32 R0, RZ, RZ, 0x2000 ;  /* 0x00002000ff009424 */ /* 0x000fe200078e00ff */
[----:B------:R-:W-:Y:S01]  /*5400*/  VOTEU.ALL UP0, P1 ;  /* 0x0000000000ff7886 */ /* 0x000fe20000800000 */
[----:B------:R-:W-:Y:S01]  /*5410*/  UMOV UR44, UR36 ;  /* 0x00000024002c7c82 */ /* 0x000fe20008000000 */
[----:B------:R-:W-:Y:S01]  /*5420*/  UMOV UR9, UR41 ;  /* 0x0000002900097c82 */ /* 0x000fe20008000000 */
[----:B------:R-:W-:Y:S01]  /*5430*/  UMOV UR11, UR43 ;  /* 0x0000002b000b7c82 */ /* 0x000fe20008000000 */
[----:B------:R-:W-:Y:S01]  /*5440*/  IMAD.U32 R6, RZ, RZ, UR5 ;  /* 0x00000005ff067e24 */ /* 0x000fe2000f8e00ff */
[----:B------:R-:W-:Y:S05]  /*5450*/  UMOV UR12, UR36 ;  /* 0x00000024000c7c82 */ /* 0x000fea0008000000 */
[----:B------:R-:W-:Y:S01]  /*5460*/  IMAD.U32 R7, RZ, RZ, UR4 ;  /* 0x00000004ff077e24 */ /* 0x000fe2000f8e00ff */
[----:B------:R-:W-:Y:S04]  /*5470*/  @!P1 R2UR UR4, R6 ;  /* 0x00000000060492ca */ /* 0x000fe800000e0000 */
[----:B------:R-:W-:Y:S11]  /*5480*/  @!P1 R2UR UR5, R7 ;  /* 0x00000000070592ca */ /* 0x000ff600000e0000 */
[----:B------:R-:W-:Y:S02]  /*5490*/  @!UPT UIADD3 URZ, UPT, UPT, URZ, URZ, URZ ;  /* 0x000000fffffff290 */ /* 0x000fe4000fffe0ff */
[----:B------:R-:W-:Y:S01]  /*54a0*/  @!UP0 UTMALDG.3D [UR40], [UR4], desc[UR6] ;  /* 0x00000628040085b4 */ /* 0x000fe20008011000 */
[----:B------:R-:W-:Y:S05]  /*54b0*/  VOTEU.ALL UP0, P1 ;  /* 0x0000000000ff7886 */ /* 0x000fea0000800000 */
[----:B------:R2:W-:Y:S01]  /*54c0*/  @!UP0 UTMALDG.3D [UR8], [UR4], desc[UR6] ;  /* 0x00000608040085b4 */ /* 0x0005e20008011000 */
[----:B------:R3:W-:Y:S01]  /*54d0*/  @!P1 SYNCS.ARRIVE.TRANS64.RED.A0TR RZ, [UR21+0x40], R0 ;  /* 0x00004000ffff99a7 */ /* 0x0007e20008300415 */
[----:B--2---:R-:W-:Y:S09]  /*54e0*/  UPRMT UR4, UR47, 0x654, UR41 ;  /* 0x000006542f047896 */ /* 0x004ff20008000029 */
[----:B------:R-:W-:Y:S01]  /*54f0*/  SYNCS.ARRIVE.TRANS64.RED.A1T0 RZ, [UR4], RZ ;  /* 0x000000ffffff79a7 */ /* 0x000fe20008100404 */
[----:B------:R-:W2:Y:S02]  /*5500*/  SYNCS.PHASECHK.TRANS64.TRYWAIT P0, [UR21+0x68], R4 ;  /* 0x00006804ff0075a7 */ /* 0x000ea40008001115 */
[----:B--23--:R-:W-:Y:S05]  /*5510*/  @!P0 BRA `(.L_x_97) ;  /* 0x0000005400908947 */ /* 0x00cfea0003800000 */
.L_x_188:
[----:B------:R-:W-:Y:S01]  /*5520*/  @!P1 IADD3 R2, P0, PT, R12, 0x580, RZ ;  /* 0x000005800c029810 */ /* 0x000fe20007f1e0ff */
[----:B------:R-:W-:Y:S01]  /*5530*/  VOTEU.ALL UP0, P1 ;  /* 0x0000000000ff7886 */ /* 0x000fe20000800000 */
[----:B------:R-:W-:Y:S01]  /*5540*/  UMOV UR6, 0x0 ;  /* 0x0000000000067882 */ /* 0x000fe20000000000 */
[----:B------:R-:W-:Y:S01]  /*5550*/  UMOV UR7, 0x10000000 ;  /* 0x1000000000077882 */ /* 0x000fe20000000000 */
[----:B------:R-:W-:Y:S01]  /*5560*/  @!P1 R2UR UR5, R2 ;  /* 0x00000000020592ca */ /* 0x000fe200000e0000 */
[----:B------:R-:W-:Y:S01]  /*5570*/  @!P1 IMAD.X R0, RZ, RZ, R13, P0 ;  /* 0x000000ffff009224 */ /* 0x000fe200000e060d */
[----:B------:R-:W-:Y:S02]  /*5580*/  @!UP0 UIADD3 UR34, UPT, UPT, UR42, 0x20, URZ ;  /* 0x000000202a228890 */ /* 0x000fe4000fffe0ff */
[----:B------:R-:W-:Y:S02]  /*5590*/  @!UP0 UIADD3 UR32, UPT, UPT, UR21, 0x2200, URZ ;  /* 0x0000220015208890 */ /* 0x000fe4000fffe0ff */
[----:B------:R-:W-:Y:S01]  /*55a0*/  @!P1 R2UR UR4, R0 ;  /* 0x00000000000492ca */ /* 0x000fe200000e0000 */
[----:B------:R-:W-:Y:S01]  /*55b0*/  @!UP0 UIADD3 UR10, UPT, UPT, UR42, 0xa0, URZ ;  /* 0x000000a02a0a8890 */ /* 0x000fe2000fffe0ff */
[----:B------:R-:W-:Y:S01]  /*55c0*/  @!P1 IMAD.MOV.U32 R0, RZ, RZ, 0x2000 ;  /* 0x00002000ff009424 */ /* 0x000fe200078e00ff */
[----:B------:R-:W-:Y:S01]  /*55d0*/  @!UP0 UIADD3 UR8, UPT, UPT, UR21, 0x3200, URZ ;  /* 0x0000320015088890 */ /* 0x000fe2000fffe0ff */
[----:B------:R-:W-:Y:S01]  /*55e0*/  VOTEU.ALL UP0, P1 ;  /* 0x0000000000ff7886 */ /* 0x000fe20000800000 */
[----:B------:R-:W-:Y:S02]  /*55f0*/  UMOV UR35, UR43 ;  /* 0x0000002b00237c82 */ /* 0x000fe40008000000 */
[----:B------:R-:W-:Y:S01]  /*5600*/  IMAD.U32 R6, RZ, RZ, UR5 ;  /* 0x00000005ff067e24 */ /* 0x000fe2000f8e00ff */
[----:B------:R-:W-:Y:S01]  /*5610*/  UMOV UR9, UR33 ;  /* 0x0000002100097c82 */ /* 0x000fe20008000000 */
[----:B------:R-:W-:Y:S01]  /*5620*/  UMOV UR11, UR43 ;  /* 0x0000002b000b7c82 */ /* 0x000fe20008000000 */
[----:B------:R-:W-:Y:S03]  /*5630*/  UMOV UR12, UR36 ;  /* 0x00000024000c7c82 */ /* 0x000fe60008000000 */
        /* <DEDUP_REMOVED lines=8> */
[----:B---3--:R-:W-:Y:S09]  /*56c0*/  UPRMT UR4, UR47, 0x654, UR33 ;  /* 0x000006542f047896 */ /* 0x008ff20008000021 */
[----:B------:R-:W-:Y:S01]  /*56d0*/  SYNCS.ARRIVE.TRANS64.RED.A1T0 RZ, [UR4], RZ ;  /* 0x000000ffffff79a7 */ /* 0x000fe20008100404 */
[----:B------:R-:W3:Y:S02]  /*56e0*/  SYNCS.PHASECHK.TRANS64.TRYWAIT P0, [UR21+0x70], R4 ;  /* 0x00007004ff0075a7 */ /* 0x000ee40008001115 */
[----:B---34-:R-:W-:Y:S05]  /*56f0*/  @!P0 BRA `(.L_x_98) ;  /* 0x0000005400308947 */ /* 0x018fea0003800000 */
.L_x_190:
[----:B------:R-:W-:Y:S01]  /*5700*/  @!P1 IADD3 R2, P0, PT, R12, 0x580, RZ ;  /* 0x000005800c029810 */ /* 0x000fe20007f1e0ff */
[----:B------:R-:W-:Y:S01]  /*5710*/  VOTEU.ALL UP0, P1 ;  /* 0x0000000000ff7886 */ /* 0x000fe20000800000 */
[----:B------:R-:W-:Y:S01]  /*5720*/  UMOV UR6, 0x0 ;  /* 0x0000000000067882 */ /* 0x000fe20000000000 */
[----:B------:R-:W-:Y:S01]  /*5730*/  UMOV UR7, 0x10000000 ;  /* 0x1000000000077882 */ /* 0x000fe20000000000 */
[----:B------:R-:W-:Y:S01]  /*5740*/  @!P1 R2UR UR5, R2 ;  /* 0x00000000020592ca */ /* 0x000fe200000e0000 */
[----:B------:R-:W-:Y:S01]  /*5750*/  @!P1 IMAD.X R0, RZ, RZ, R13, P0 ;  /* 0x000000ffff009224 */ /* 0x000fe200000e060d */
[----:B------:R-:W-:Y:S01]  /*5760*/  @!UP0 UIADD3 UR26, UPT, UPT, UR42, 0x40, URZ ;  /* 0x000000402a1a8890 */ /* 0x000fe2000fffe0ff */
[----:B------:R-:W-:Y:S01]  /*5770*/  VIADD R10, R10, 0x1 ;  /* 0x000000010a0a7836 */ /* 0x000fe20000000000 */
        /* <DEDUP_REMOVED lines=10> */
[----:B------:R-:W-:Y:S01]  /*5820*/  UMOV UR11, UR43 ;  /* 0x0000002b000b7c82 */ /* 0x000fe20008000000 */
[----:B------:R-:W-:Y:S02]  /*5830*/  UMOV UR12, UR36 ;  /* 0x00000024000c7c82 */ /* 0x000fe40008000000 */
        /* <DEDUP_REMOVED lines=12> */
.L_x_192:
[----:B------:R-:W-:Y:S01]  /*5900*/  UIADD3 UR26, UPT, UPT, UR14, UR63, URZ ;  /* 0x0000003f0e1a7290 */ /* 0x000fe2000fffe0ff */
[----:B------:R-:W-:Y:S01]  /*5910*/  @!P1 IADD3 R2, P0, PT, R12, 0x580, RZ ;  /* 0x000005800c029810 */ /* 0x000fe20007f1e0ff */
[----:B------:R-:W-:Y:S01]  /*5920*/  UPLOP3.LUT UP3, UPT, UPT, UPT, UPT, 0x80, 0x8 ;  /* 0x000000000008789c */ /* 0x000fe20003f6f070 */
[----:B------:R-:W-:Y:S01]  /*5930*/  R2UR UR24, R82 ;  /* 0x00000000521872ca */ /* 0x000fe200000e0000 */
[----:B------:R-:W-:Y:S01]  /*5940*/  VOTEU.ALL UP0, P1 ;  /* 0x0000000000ff7886 */ /* 0x000fe20000800000 */
[----:B------:R-:W-:Y:S01]  /*5950*/  @!P1 R2UR UR5, R2 ;  /* 0x00000000020592ca */ /* 0x000fe200000e0000 */
[----:B------:R-:W-:Y:S01]  /*5960*/  @!P1 IMAD.X R0, RZ, RZ, R13, P0 ;  /* 0x000000ffff009224 */ /* 0x000fe200000e060d */
[----:B------:R-:W-:Y:S01]  /*5970*/  UMOV UR6, 0x0 ;  /* 0x0000000000067882 */ /* 0x000fe20000000000 */
[----:B------:R-:W-:Y:S01]  /*5980*/  UMOV UR7, 0x10000000 ;  /* 0x1000000000077882 */ /* 0x000fe20000000000 */
[----:B------:R-:W-:Y:S01]  /*5990*/  @!UP0 UIADD3 UR18, UPT, UPT, UR42, 0x60, URZ ;  /* 0x000000602a128890 */ /* 0x000fe2000fffe0ff */
[----:B------:R-:W-:Y:S01]  /*59a0*/  ISETP.NE.AND P0, PT, R10, 0x2, PT ;  /* 0x000000020a00780c */ /* 0x000fe20003f05270 */
[----:B------:R-:W-:Y:S01]  /*59b0*/  @!UP0 UIADD3 UR16, UPT, UPT, UR21, 0x6200, URZ ;  /* 0x0000620015108890 */ /* 0x000fe2000fffe0ff */
[----:B------:R-:W-:Y:S01]  /*59c0*/  @!P1 R2UR UR4, R0 ;  /* 0x00000000000492ca */ /* 0x000fe200000e0000 */
[----:B------:R-:W-:Y:S01]  /*59d0*/  @!UP0 UIADD3 UR17, UPT, UPT, UR21, 0x58, URZ ;  /* 0x0000005815118890 */ /* 0x000fe2000fffe0ff */
[----:B------:R-:W-:Y:S01]  /*59e0*/  SEL R0, RZ, 0x1, P0 ;  /* 0x00000001ff007807 */ /* 0x000fe20000000000 */
[----:B------:R-:W-:Y:S01]  /*59f0*/  @!UP0 UIADD3 UR10, UPT, UPT, UR42, 0xe0, URZ ;  /* 0x000000e02a0a8890 */ /* 0x000fe2000fffe0ff */
[----:B------:R-:W-:Y:S01]  /*5a00*/  LOP3.LUT R11, R11, 0x1, RZ, 0x3c, !PT ;  /* 0x000000010b0b7812 */ /* 0x000fe200078e3cff */
[----:B------:R-:W-:Y:S01]  /*5a10*/  @!UP0 UIADD3 UR8, UPT, UPT, UR21, 0x7200, URZ ;  /* 0x0000720015088890 */ /* 0x000fe2000fffe0ff */
[----:B--2---:R-:W-:Y:S01]  /*5a20*/  IMAD.U32 R4, RZ, RZ, UR5 ;  /* 0x00000005ff047e24 */ /* 0x004fe2000f8e00ff */
[----:B------:R-:W-:Y:S01]  /*5a30*/  VOTEU.ALL UP0, P1 ;  /* 0x0000000000ff7886 */ /* 0x000fe20000800000 */
[----:B------:R-:W-:Y:S01]  /*5a40*/  UMOV UR19, UR43 ;  /* 0x0000002b00137c82 */ /* 0x000fe20008000000 */
[----:B------:R-:W-:Y:S01]  /*5a50*/  UMOV UR20, UR36 ;  /* 0x0000002400147c82 */ /* 0x000fe20008000000 */
[----:B------:R-:W-:Y:S01]  /*5a60*/  UMOV UR11, UR43 ;  /* 0x0000002b000b7c82 */ /* 0x000fe20008000000 */
[----:B------:R-:W-:Y:S01]  /*5a70*/  UMOV UR12, UR36 ;  /* 0x00000024000c7c82 */ /* 0x000fe20008000000 */
[----:B------:R-:W-:Y:S01]  /*5a80*/  UMOV UR9, UR17 ;  /* 0x0000001100097c82 */ /* 0x000fe20008000000 */
[----:B------:R-:W-:Y:S01]  /*5a90*/  IMAD.U32 R5, RZ, RZ, UR4 ;  /* 0x00000004ff057e24 */ /* 0x000fe2000f8e00ff */
[----:B------:R-:W-:Y:S01]  /*5aa0*/  @!P1 R2UR UR4, R4 ;  /* 0x00000000040492ca */ /* 0x000fe200000e0000 */
[----:B------:R-:W-:Y:S01]  /*5ab0*/  UIADD3 UR27, UPT, UPT, UR13, UR24, URZ ;  /* 0x000000180d1b7290 */ /* 0x000fe2000fffe0ff */
[----:B------:R-:W-:Y:S01]  /*5ac0*/  LOP3.LUT R9, R9, R0, RZ, 0x3c, !PT ;  /* 0x0000000009097212 */ /* 0x000fe200078e3cff */
[----:B------:R-:W-:Y:S01]  /*5ad0*/  UMOV UR36, UR29 ;  /* 0x0000001d00247c82 */ /* 0x000fe20008000000 */
[----:B------:R-:W-:Y:S02]  /*5ae0*/  @!P1 R2UR UR5, R5 ;  /* 0x00000000050592ca */ /* 0x000fe400000e0000 */
[----:B------:R-:W-:Y:S11]  /*5af0*/  SEL R10, R10, RZ, P0 ;  /* 0x000000ff0a0a7207 */ /* 0x000ff60000000000 */
[----:B------:R2:W-:Y:S01]  /*5b00*/  @!UP0 UTMALDG.3D [UR16], [UR4], desc[UR6] ;  /* 0x00000610040085b4 */ /* 0x0005e20008011000 */
[----:B------:R-:W-:Y:S05]  /*5b10*/  VOTEU.ALL UP0, P1 ;  /* 0x0000000000ff7886 */ /* 0x000fea0000800000 */
[----:B------:R2:W-:Y:S01]  /*5b20*/  @!UP0 UTMALDG.3D [UR8], [UR4], desc[UR6] ;  /* 0x00000608040085b4 */ /* 0x0005e20008011000 */
[----:B------:R2:W-:Y:S01]  /*5b30*/  @!P1 SYNCS.ARRIVE.TRANS64.RED.A0TR RZ, [UR21+0x58], R3 ;  /* 0x00005803ffff99a7 */ /* 0x0005e20008300415 */
[----:B------:R-:W-:Y:S01]  /*5b40*/  SYNCS.ARRIVE.TRANS64.RED.A1T0 RZ, [UR39], RZ ;  /* 0x000000ffffff79a7 */ /* 0x000fe20008100427 */
[----:B------:R-:W-:Y:S05]  /*5b50*/  BRA.U UP2, `(.L_x_100) ;  /* 0xffffffed02e47547 */ /* 0x000fea000b83ffff */
[----:B--2---:R-:W-:-:S04]  /*5b60*/  SHF.L.U32 R3, R11, 0x1f, RZ ;  /* 0x0000001f0b037819 */ /* 0x004fc800000006ff */
[----:B------:R-:W2:Y:S02]  /*5b70*/  SYNCS.PHASECHK.TRANS64.TRYWAIT P0, [UR21+0x60], R3 ;  /* 0x00006003ff0075a7 */ /* 0x000ea40008001115 */
[----:B--2---:R-:W-:Y:S05]  /*5b80*/  @!P0 BRA `(.L_x_101) ;  /* 0x00000050003c8947 */ /* 0x004fea0003800000 */
.L_x_194:
[----:B------:R-:W3:Y:S02]  /*5b90*/  SYNCS.PHASECHK.TRANS64.TRYWAIT P0, [UR21+0x68], R3 ;  /* 0x00006803ff0075a7 */ /* 0x000ee40008001115 */
[----:B---3--:R-:W-:Y:S05]  /*5ba0*/  @!P0 BRA `(.L_x_102) ;  /* 0x00000050004c8947 */ /* 0x008fea0003800000 */
.L_x_196:
[----:B------:R-:W3:Y:S02]  /*5bb0*/  SYNCS.PHASECHK.TRANS64.TRYWAIT P0, [UR21+0x70], R3 ;  /* 0x00007003ff0075a7 */ /* 0x000ee40008001115 */
[----:B---3--:R-:W-:Y:S05]  /*5bc0*/  @!P0 BRA `(.L_x_103) ;  /* 0x00000050005c8947 */ /* 0x008fea0003800000 */
.L_x_198:
[----:B--2---:R-:W-:-:S07]  /*5bd0*/  MOV R0, UR21 ;  /* 0x0000001500007c02 */ /* 0x004fce0008000f00 */
.L_x_104:
[----:B--2---:R-:W-:-:S04]  /*5be0*/  SHF.L.U32 R3, R11, 0x1f, RZ ;  /* 0x0000001f0b037819 */ /* 0x004fc800000006ff */
[----:B------:R2:W3:Y:S03]  /*5bf0*/  SYNCS.PHASECHK.TRANS64.TRYWAIT P0, [R0+URZ+0x78], R3 ;  /* 0x00007803000075a7 */ /* 0x0004e600080011ff */
[----:B---3--:R-:W-:Y:S05]  /*5c00*/  @!P0 NANOSLEEP.SYNCS 0x989680 ;  /* 0x009896800000895d */ /* 0x008fea0003900000 */
[----:B------:R-:W3:Y:S02]  /*5c10*/  @!P0 SYNCS.PHASECHK.TRANS64 P0, [R0+URZ+0x78], R3 ;  /* 0x00007803000085a7 */ /* 0x000ee400080010ff */
[----:B-1-3--:R-:W-:Y:S05]  /*5c20*/  @P0 EXIT ;  /* 0x000000000000094d */ /* 0x00afea0003800000 */
[----:B------:R-:W-:Y:S05]  /*5c30*/  BRA `(.L_x_104) ;  /* 0xfffffffc00e87947 */ /* 0x000fea000383ffff */
.L_x_89:
[----:B------:R-:W-:-:S06]  /*5c40*/  UISETP.GE.AND UP0, UPT, UR20, 0x4, UPT ;  /* 0x000000041400788c */ /* 0x000fcc000bf06270 */
[----:B------:R-:W-:-:S13]  /*5c50*/  PLOP3.LUT P0, PT, PT, PT, UP0, 0x80, 0x8 ;  /* 0x000000000008781c */ /* 0x000fda0003f0f008 */
[----:B-1----:R-:W-:Y:S05]  /*5c60*/  @!P0 EXIT ;  /* 0x000000000000894d */ /* 0x002fea0003800000 */
[----:B------:R-:W-:Y:S01]  /*5c70*/  BAR.SYNC.DEFER_BLOCKING 0x6, 0xa0 ;  /* 0x0182800000007b1d */ /* 0x000fe20000010000 */
[C---:B------:R-:W-:Y:S01]  /*5c80*/  IMAD.SHL.U32 R3, R94.reuse, 0x20, RZ ;  /* 0x000000205e037824 */ /* 0x040fe200078e00ff */
[C---:B------:R-:W-:Y:S01]  /*5c90*/  SHF.L.U32 R2, R94.reuse, 0x2, RZ ;  /* 0x000000025e027819 */ /* 0x040fe200000006ff */
[C---:B------:R-:W-:Y:S01]  /*5ca0*/  IMAD.SHL.U32 R8, R81.reuse, 0x400, RZ ;  /* 0x0000040051087824 */ /* 0x040fe200078e00ff */
[C---:B------:R-:W-:Y:S01]  /*5cb0*/  LOP3.LUT R95, R94.reuse, 0x60, RZ, 0xc0, !PT ;  /* 0x000000605e5f7812 */ /* 0x040fe200078ec0ff */
[----:B------:R-:W-:Y:S01]  /*5cc0*/  IMAD.SHL.U32 R4, R81, 0x200000, RZ ;  /* 0x0020000051047824 */ /* 0x000fe200078e00ff */
[----:B------:R-:W-:Y:S02]  /*5cd0*/  UMOV UR43, 0x400 ;  /* 0x00000400002b7882 */ /* 0x000fe40000000000 */
[----:B------:R-:W1:Y:S01]  /*5ce0*/  LDC.64 R78, c[0x0][0x8b0] ;  /* 0x00022c00ff4e7b82 */ /* 0x000e620000000a00 */
[----:B------:R-:W-:Y:S01]  /*5cf0*/  ULEA UR43, UR47, UR43, 0x18 ;  /* 0x0000002b2f2b7291 */ /* 0x000fe2000f8ec0ff */
[C---:B------:R-:W-:Y:S01]  /*5d00*/  LOP3.LUT R93, R3.reuse, 0xb20, RZ, 0xc0, !PT ;  /* 0x00000b20035d7812 */ /* 0x040fe200078ec0ff */
[----:B------:R-:W2:Y:S01]  /*5d10*/  LDCU.64 UR6, c[0x0][0x890] ;  /* 0x00011200ff0677ac */ /* 0x000ea20008000a00 */
[----:B------:R-:W-:Y:S01]  /*5d20*/  LOP3.LUT R3, R3, 0xc0, RZ, 0xc0, !PT ;  /* 0x000000c003037812 */ /* 0x000fe200078ec0ff */
[----:B------:R-:W-:Y:S01]  /*5d30*/  IMAD.U32 R37, R94, 0x10000, RZ ;  /* 0x000100005e257824 */ /* 0x000fe200078e00ff */
[----:B------:R-:W-:Y:S01]  /*5d40*/  LOP3.LUT R93, R93, 0x400, R8, 0xf8, !PT ;  /* 0x000004005d5d7812 */ /* 0x000fe200078ef808 */
[----:B------:R-:W-:Y:S01]  /*5d50*/  UIADD3 UR4, UPT, UPT, UR43, 0x200, URZ ;  /* 0x000002002b047890 */ /* 0x000fe2000fffe0ff */
[----:B------:R-:W3:Y:S01]  /*5d60*/  LDC.64 R76, c[0x0][0x8a8] ;  /* 0x00022a00ff4c7b82 */ /* 0x000ee20000000a00 */
[----:B------:R-:W-:Y:S01]  /*5d70*/  LOP3.LUT R2, R3, 0x18, R2, 0xf8, !PT ;  /* 0x0000001803027812 */ /* 0x000fe200078ef802 */
[----:B------:R-:W-:Y:S01]  /*5d80*/  HFMA2 R36, -RZ, RZ, 0, 0 ;  /* 0x00000000ff247431 */ /* 0x000fe200000001ff */
[----:B------:R-:W-:Y:S01]  /*5d90*/  LOP3.LUT R4, R4, 0x200000, RZ, 0xc0, !PT ;  /* 0x0020000004047812 */ /* 0x000fe200078ec0ff */
[----:B------:R-:W-:Y:S01]  /*5da0*/  IMAD.MOV.U32 R90, RZ, RZ, 0x1 ;  /* 0x00000001ff5a7424 */ /* 0x000fe200078e00ff */
[----:B------:R-:W-:-:S02]  /*5db0*/  LOP3.LUT R93, R93, R2, RZ, 0xfc, !PT ;  /* 0x000000025d5d7212 */ /* 0x000fc400078efcff */
[----:B------:R-:W-:Y:S02]  /*5dc0*/  CS2R R88, SRZ ;  /* 0x0000000000587805 */ /* 0x000fe4000001ff00 */
[----:B------:R-:W-:Y:S01]  /*5dd0*/  MOV R84, UR4 ;  /* 0x0000000400547c02 */ /* 0x000fe20008000f00 */
[----:B------:R-:W-:Y:S01]  /*5de0*/  IMAD.MOV.U32 R86, RZ, RZ, RZ ;  /* 0x000000ffff567224 */ /* 0x000fe200078e00ff */
[----:B------:R-:W4:Y:S01]  /*5df0*/  LDS R0, [UR43+0x140] ;  /* 0x0001402bff007984 */ /* 0x000f220008000800 */
[----:B------:R-:W-:Y:S01]  /*5e00*/  LOP3.LUT R92, R94, 0x2, RZ, 0xc0, !PT ;  /* 0x000000025e5c7812 */ /* 0x000fe200078ec0ff */
[----:B------:R-:W1:Y:S01]  /*5e10*/  LDCU UR60, c[0x0][0x370] ;  /* 0x00006e00ff3c77ac */ /* 0x000e620008000800 */
[----:B------:R-:W-:Y:S01]  /*5e20*/  LOP3.LUT R37, R4, 0x400000, R37, 0xf8, !PT ;  /* 0x0040000004257812 */ /* 0x000fe200078ef825 */
[----:B------:R-:W-:Y:S01]  /*5e30*/  IMAD R93, R93, 0x2, R84 ;  /* 0x000000025d5d7824 */ /* 0x000fe200078e0254 */
[----:B------:R-:W-:Y:S01]  /*5e40*/  LOP3.LUT R94, R94, 0x4, RZ, 0xc0, !PT ;  /* 0x000000045e5e7812 */ /* 0x000fe200078ec0ff */
[----:B--2---:R-:W-:Y:S01]  /*5e50*/  IMAD.U32 R97, RZ, RZ, UR6 ;  /* 0x00000006ff617e24 */ /* 0x004fe2000f8e00ff */
[----:B------:R-:W2:Y:S01]  /*5e60*/  LDCU UR42, c[0x0][0xb0c] ;  /* 0x00016180ff2a77ac */ /* 0x000ea20008000800 */
[----:B------:R-:W-:-:S02]  /*5e70*/  IMAD.U32 R96, RZ, RZ, UR7 ;  /* 0x00000007ff607e24 */ /* 0x000fc4000f8e00ff */
[--C-:B------:R-:W-:Y:S01]  /*5e80*/  IMAD R92, R92, -0x10, R93.reuse ;  /* 0xfffffff05c5c7824 */ /* 0x100fe200078e025d */
[----:B------:R-:W1:Y:S01]  /*5e90*/  LDCU UR39, c[0x0][0xb30] ;  /* 0x00016600ff2777ac */ /* 0x000e620008000800 */
[----:B------:R-:W-:Y:S01]  /*5ea0*/  IMAD R91, R94, -0x10, R93 ;  /* 0xfffffff05e5b7824 */ /* 0x000fe200078e025d */
[----:B------:R-:W1:Y:S01]  /*5eb0*/  LDCU.64 UR54, c[0x0][0x888] ;  /* 0x00011100ff3677ac */ /* 0x000e620008000a00 */
[----:B------:R-:W1:Y:S01]  /*5ec0*/  LDCU.64 UR40, c[0x0][0xb28] ;  /* 0x00016500ff2877ac */ /* 0x000e620008000a00 */
[----:B------:R-:W1:Y:S01]  /*5ed0*/  LDCU.128 UR56, c[0x0][0xb10] ;  /* 0x00016200ff3877ac */ /* 0x000e620008000c00 */
[----:B------:R-:W1:Y:S01]  /*5ee0*/  LDCU UR53, c[0x0][0x374] ;  /* 0x00006e80ff3577ac */ /* 0x000e620008000800 */
[----:B------:R-:W-:Y:S01]  /*5ef0*/  UMOV UR52, URZ ;  /* 0x000000ff00347c82 */ /* 0x000fe20008000000 */
[----:B------:R-:W-:Y:S01]  /*5f00*/  UMOV UR46, URZ ;  /* 0x000000ff002e7c82 */ /* 0x000fe20008000000 */
[----:B-1234-:R-:W-:-:S07]  /*5f10*/  IMAD.IADD R37, R0, 0x1, R37 ;  /* 0x0000000100257824 */ /* 0x01efce00078e0225 */
.L_x_148:
[----:B------:R-:W-:Y:S02]  /*5f20*/  LEA R3, R86, UR43, 0x3 ;  /* 0x0000002b56037c11 */ /* 0x000fe4000f8e18ff */
[----:B------:R-:W-:Y:S02]  /*5f30*/  SHF.L.U32 R0, R88, 0x1f, RZ ;  /* 0x0000001f58007819 */ /* 0x000fe400000006ff */
[----:B------:R-:W-:Y:S02]  /*5f40*/  LEA R5, R86, UR43, 0x4 ;  /* 0x0000002b56057c11 */ /* 0x000fe4000f8e20ff */
[----:B-1----:R-:W1:Y:S02]  /*5f50*/  SYNCS.PHASECHK.TRANS64.TRYWAIT P0, [R3+URZ+0x90], R0 ;  /* 0x00009000030075a7 */ /* 0x002e6400080011ff */
[----:B-12---:R-:W-:Y:S05]  /*5f60*/  @!P0 BRA `(.L_x_105) ;  /* 0x0000004c008c8947 */ /* 0x006fea0003800000 */
.L_x_199:
[----:B------:R-:W2:Y:S01]  /*5f70*/  LDS.128 R4, [R5+0x120] ;  /* 0x0001200005047984 */ /* 0x000ea20000000c00 */
        /* <DEDUP_REMOVED lines=10> */
[----:B------:R-:W-:Y:S01]  /*6020*/  PLOP3.LUT P0, PT, PT, PT, UP1, 0x80, 0x8 ;  /* 0x000000000008781c */ /* 0x000fe20003f0f018 */
[----:B------:R-:W-:Y:S11]  /*6030*/  UP2UR UR62, UPR, URZ, 0x2 ;  /* 0x00000002ff3e7883 */ /* 0x000ff60008000000 */
[----:B------:R-:W-:Y:S01]  /*6040*/  @!UPT UIADD3 URZ, UPT, UPT, URZ, URZ, URZ ;  /* 0x000000fffffff290 */ /* 0x000fe2000fffe0ff */
[----:B-1----:R-:W-:Y:S02]  /*6050*/  @P0 SHF.R.U32.HI R0, RZ, 0x10, R5 ;  /* 0x00000010ff000819 */ /* 0x002fe40000011605 */
        /* <DEDUP_REMOVED lines=12> */
[----:B------:R-:W2:Y:S01]  /*6120*/  LDCU UR12, c[0x0][0xb20] ;  /* 0x00016400ff0c77ac */ /* 0x000ea20008000800 */
[----:B------:R-:W-:Y:S02]  /*6130*/  UIMAD.WIDE.U32 UR4, UR53, UR59, URZ ;  /* 0x0000003b350472a5 */ /* 0x000fe4000f8e00ff */
[----:B------:R-:W-:Y:S02]  /*6140*/  UIMAD.WIDE.U32 UR6, UR60, UR56, URZ ;  /* 0x000000383c0672a5 */ /* 0x000fe4000f8e00ff */
[----:B------:R-:W-:Y:S02]  /*6150*/  UISETP.NE.AND UP0, UPT, UR58, 0x1, UPT ;  /* 0x000000013a00788c */ /* 0x000fe4000bf05270 */
[----:B------:R-:W-:Y:S02]  /*6160*/  UIMAD.WIDE.U32 UR8, UR37, UR59, URZ ;  /* 0x0000003b250872a5 */ /* 0x000fe4000f8e00ff */
[----:B------:R-:W-:Y:S02]  /*6170*/  UIMAD.WIDE.U32 UR10, UR38, UR56, URZ ;  /* 0x00000038260a72a5 */ /* 0x000fe4000f8e00ff */
[----:B------:R-:W-:Y:S02]  /*6180*/  UISETP.NE.AND UP1, UPT, UR42, 0x1, UPT ;  /* 0x000000012a00788c */ /* 0x000fe4000bf25270 */
[----:B------:R-:W-:Y:S01]  /*6190*/  UISETP.NE.AND UP2, UPT, UR45, 0x1, UPT ;  /* 0x000000012d00788c */ /* 0x000fe2000bf45270 */
[----:B------:R-:W-:Y:S02]  /*61a0*/  UMOV UR4, UR5 ;  /* 0x0000000500047c82 */ /* 0x000fe40008000000 */
[----:B--2---:R-:W-:Y:S03]  /*61b0*/  USHF.R.U32.HI UR5, URZ, UR12, UR4 ;  /* 0x0000000cff057299 */ /* 0x004fe60008011604 */
[----:B------:R-:W-:Y:S02]  /*61c0*/  UMOV UR4, UR7 ;  /* 0x0000000700047c82 */ /* 0x000fe40008000000 */
[----:B------:R-:W-:Y:S02]  /*61d0*/  USHF.R.U32.HI UR7, URZ, UR57, UR4 ;  /* 0x00000039ff077299 */ /* 0x000fe40008011604 */
[----:B------:R-:W-:Y:S02]  /*61e0*/  USEL UR4, UR53, UR5, !UP0 ;  /* 0x0000000535047287 */ /* 0x000fe4000c000000 */
[----:B------:R-:W-:Y:S01]  /*61f0*/  USEL UR7, UR60, UR7, !UP1 ;  /* 0x000000073c077287 */ /* 0x000fe2000c800000 */
[----:B------:R-:W-:Y:S01]  /*6200*/  UMOV UR5, UR9 ;  /* 0x0000000900057c82 */ /* 0x000fe20008000000 */
[----:B------:R-:W-:Y:S02]  /*6210*/  UIMAD.WIDE.U32 UR8, UR4, UR40, URZ ;  /* 0x00000028040872a5 */ /* 0x000fe4000f8e00ff */
[----:B------:R-:W-:Y:S03]  /*6220*/  USHF.R.U32.HI UR6, URZ, UR12, UR5 ;  /* 0x0000000cff067299 */ /* 0x000fe60008011605 */
[----:B------:R-:W-:Y:S01]  /*6230*/  UMOV UR5, UR11 ;  /* 0x0000000b00057c82 */ /* 0x000fe20008000000 */
[----:B------:R-:W-:Y:S02]  /*6240*/  UIMAD.WIDE.U32 UR10, UR7, UR40, URZ ;  /* 0x00000028070a72a5 */ /* 0x000fe4000f8e00ff */
[----:B------:R-:W-:Y:S02]  /*6250*/  USHF.R.U32.HI UR12, URZ, UR57, UR5 ;  /* 0x00000039ff0c7299 */ /* 0x000fe40008011605 */
[----:B------:R-:W-:Y:S01]  /*6260*/  USEL UR6, UR37, UR6, !UP0 ;  /* 0x0000000625067287 */ /* 0x000fe2000c000000 */
[----:B------:R-:W-:Y:S02]  /*6270*/  UMOV UR5, UR9 ;  /* 0x0000000900057c82 */ /* 0x000fe40008000000 */
[----:B------:R-:W-:Y:S01]  /*6280*/  UMOV UR10, UR11 ;  /* 0x0000000b000a7c82 */ /* 0x000fe20008000000 */
[----:B------:R-:W-:Y:S02]  /*6290*/  @UP2 USHF.R.U32.HI UR4, URZ, UR41, UR5 ;  /* 0x00000029ff042299 */ /* 0x000fe40008011605 */
[----:B------:R-:W-:Y:S02]  /*62a0*/  @UP2 USHF.R.U32.HI UR7, URZ, UR41, UR10 ;  /* 0x00000029ff072299 */ /* 0x000fe4000801160a */
[----:B------:R-:W-:Y:S02]  /*62b0*/  UIMAD UR4, UR45, UR4, URZ ;  /* 0x000000042d0472a4 */ /* 0x000fe4000f8e02ff */
[----:B------:R-:W-:Y:S02]  /*62c0*/  UIMAD.WIDE.U32 UR10, UR6, UR40, URZ ;  /* 0x00000028060a72a5 */ /* 0x000fe4000f8e00ff */
[----:B------:R-:W-:Y:S02]  /*62d0*/  USEL UR5, UR38, UR12, !UP1 ;  /* 0x0000000c26057287 */ /* 0x000fe4000c800000 */
[----:B------:R-:W-:Y:S02]  /*62e0*/  UIMAD UR8, UR45, UR7, URZ ;  /* 0x000000072d0872a4 */ /* 0x000fe4000f8e02ff */
[----:B------:R-:W-:Y:S03]  /*62f0*/  UISETP.GE.AND UP0, UPT, UR6, UR4, UPT ;  /* 0x000000040600728c */ /* 0x000fe6000bf06270 */
[----:B------:R-:W-:Y:S01]  /*6300*/  UMOV UR4, UR11 ;  /* 0x0000000b00047c82 */ /* 0x000fe20008000000 */
[----:B------:R-:W-:Y:S02]  /*6310*/  UISETP.GE.OR UP0, UPT, UR5, UR8, UP0 ;  /* 0x000000080500728c */ /* 0x000fe40008706670 */
[----:B------:R-:W-:Y:S02]  /*6320*/  USHF.R.U32.HI UR4, URZ, UR41, UR4 ;  /* 0x00000029ff047299 */ /* 0x000fe40008011604 */
[----:B------:R-:W-:Y:S02]  /*6330*/  UIMAD.WIDE.U32 UR8, UR5, UR40, URZ ;  /* 0x00000028050872a5 */ /* 0x000fe4000f8e00ff */
[----:B------:R-:W-:Y:S02]  /*6340*/  USEL UR11, UR6, UR4, !UP2 ;  /* 0x00000004060b7287 */ /* 0x000fe4000d000000 */
[----:B------:R-:W-:Y:S02]  /*6350*/  UIADD3 UR8, UPT, UPT, -UR5, URZ, URZ ;  /* 0x000000ff05087290 */ /* 0x000fe4000fffe1ff */
[----:B------:R-:W-:Y:S01]  /*6360*/  UIADD3 UR10, UPT, UPT, -UR11, URZ, URZ ;  /* 0x000000ff0b0a7290 */ /* 0x000fe2000fffe1ff */
[----:B------:R-:W-:Y:S01]  /*6370*/  @!UP0 UMOV UR4, UR9 ;  /* 0x0000000900048c82 */ /* 0x000fe20008000000 */
[----:B------:R-:W-:Y:S02]  /*6380*/  UIADD3 UR9, UPT, UPT, -UR6, URZ, URZ ;  /* 0x000000ff06097290 */ /* 0x000fe4000fffe1ff */
[----:B------:R-:W-:Y:S02]  /*6390*/  @!UP0 USHF.R.U32.HI UR4, URZ, UR41, UR4 ;  /* 0x00000029ff048299 */ /* 0x000fe40008011604 */
[----:B------:R-:W-:Y:S02]  /*63a0*/  UIMAD UR10, UR45, UR10, UR6 ;  /* 0x0000000a2d0a72a4 */ /* 0x000fe4000f8e0206 */
[----:B------:R-:W-:Y:S04]  /*63b0*/  @!UP0 USEL UR4, UR5, UR4, !UP2 ;  /* 0x0000000405048287 */ /* 0x000fe8000d000000 */
[----:B------:R-:W-:Y:S02]  /*63c0*/  @!UP0 UIMAD UR10, UR7, UR10, UR4 ;  /* 0x0000000a070a82a4 */ /* 0x000fe4000f8e0204 */
[----:B------:R-:W-:Y:S02]  /*63d0*/  @!UP0 UIADD3 UR11, UPT, UPT, UR11, -UR4, URZ ;  /* 0x800000040b0b8290 */ /* 0x000fe4000fffe0ff */
[----:B------:R-:W-:Y:S02]  /*63e0*/  UIMAD UR7, UR42, UR8, UR38 ;  /* 0x000000082a0772a4 */ /* 0x000fe4000f8e0226 */
[----:B------:R-:W-:Y:S02]  /*63f0*/  @!UP0 UIMAD UR6, UR11, UR45, UR5 ;  /* 0x0000002d0b0682a4 */ /* 0x000fe4000f8e0205 */
[----:B------:R-:W-:Y:S01]  /*6400*/  UIMAD UR4, UR58, UR9, UR37 ;  /* 0x000000093a0472a4 */ /* 0x000fe2000f8e0225 */
[----:B------:R-:W-:Y:S02]  /*6410*/  @!UP0 UMOV UR5, UR10 ;  /* 0x0000000a00058c82 */ /* 0x000fe40008000000 */
[----:B------:R-:W-:Y:S02]  /*6420*/  UIMAD UR38, UR5, UR42, UR7 ;  /* 0x0000002a052672a4 */ /* 0x000fe4000f8e0207 */
[----:B------:R-:W-:Y:S11]  /*6430*/  UIMAD UR37, UR6, UR58, UR4 ;  /* 0x0000003a062572a4 */ /* 0x000ff6000f8e0204 */
[----:B------:R-:W-:Y:S01]  /*6440*/  @!UPT UIADD3 URZ, UPT, UPT, URZ, URZ, URZ ;  /* 0x000000fffffff290 */ /* 0x000fe2000fffe0ff */
.L_x_106:
[----:B------:R-:W-:Y:S01]  /*6450*/  UISETP.NE.AND UP0, UPT, UR39, 0x1, UPT ;  /* 0x000000012700788c */ /* 0x000fe2000bf05270 */
[----:B------:R-:W-:Y:S01]  /*6460*/  LOP3.LUT P0, RZ, R84, 0x1b0, RZ, 0xc0, !PT ;  /* 0x000001b054ff7812 */ /* 0x000fe2000780c0ff */
[----:B------:R-:W-:Y:S01]  /*6470*/  USHF.L.U32 UR50, UR26, 0x6, URZ ;  /* 0x000000061a327899 */ /* 0x000fe200080006ff */
[----:B------:R-:W-:Y:S01]  /*6480*/  BSSY.RECONVERGENT B6, `(.L_x_107) ;  /* 0x0000034000067945 */ /* 0x000fe20003800200 */
[----:B------:R-:W-:Y:S01]  /*6490*/  USHF.L.U32 UR49, UR27, 0x8, URZ ;  /* 0x000000081b317899 */ /* 0x000fe200080006ff */
[----:B------:R-:W-:Y:S06]  /*64a0*/  IADD3 R86, PT, PT, R86, 0x1, RZ ;  /* 0x0000000156567810 */ /* 0x000fec0007ffe0ff */
[----:B------:R-:W2:Y:S01]  /*64b0*/  @!UP0 LDCU.128 UR12, c[0x0][0xb10] ;  /* 0x00016200ff0c87ac */ /* 0x000ea20008000c00 */
[----:B------:R-:W3:Y:S01]  /*64c0*/  @!UP0 LDCU UR5, c[0x0][0xb0c] ;  /* 0x00016180ff0587ac */ /* 0x000ee20008000800 */
[----:B------:R-:W4:Y:S01]  /*64d0*/  @!UP0 LDCU UR10, c[0x0][0xb20] ;  /* 0x00016400ff0a87ac */ /* 0x000f220008000800 */
[----:B--2---:R-:W-:Y:S02]  /*64e0*/  UIMAD.WIDE.U32 UR8, UR38, UR12, URZ ;  /* 0x0000000c260872a5 */ /* 0x004fe4000f8e00ff */
[----:B------:R-:W-:Y:S02]  /*64f0*/  UIMAD.WIDE.U32 UR6, UR37, UR15, URZ ;  /* 0x0000000f250672a5 */ /* 0x000fe4000f8e00ff */
[----:B------:R-:W-:Y:S03]  /*6500*/  @!UP0 UISETP.NE.AND UP1, UPT, UR14, 0x1, UPT ;  /* 0x000000010e00888c */ /* 0x000fe6000bf25270 */
[----:B------:R-:W-:Y:S01]  /*6510*/  @!UP0 UMOV UR4, UR9 ;  /* 0x0000000900048c82 */ /* 0x000fe20008000000 */
[----:B---3--:R-:W-:Y:S02]  /*6520*/  @!UP0 UISETP.NE.AND UP2, UPT, UR5, 0x1, UPT ;  /* 0x000000010500888c */ /* 0x008fe4000bf45270 */
[----:B------:R-:W-:Y:S01]  /*6530*/  @!UP0 USHF.R.U32.HI UR4, URZ, UR13, UR4 ;  /* 0x0000000dff048299 */ /* 0x000fe20008011604 */
[----:B------:R-:W-:Y:S02]  /*6540*/  @!UP0 UMOV UR6, UR7 ;  /* 0x0000000700068c82 */ /* 0x000fe40008000000 */
[----:B----4-:R-:W-:Y:S02]  /*6550*/  @!UP0 USHF.R.U32.HI UR6, URZ, UR10, UR6 ;  /* 0x0000000aff068299 */ /* 0x010fe40008011606 */
[----:B------:R-:W-:Y:S02]  /*6560*/  @!UP0 USEL UR7, UR38, UR4, !UP2 ;  /* 0x0000000426078287 */ /* 0x000fe4000d000000 */
[----:B------:R-:W-:Y:S04]  /*6570*/  @!UP0 USEL UR6, UR37, UR6, !UP1 ;  /* 0x0000000625068287 */ /* 0x000fe8000c800000 */
[----:B------:R-:W-:Y:S02]  /*6580*/  @!UP0 UIADD3 UR4, UPT, UPT, -UR7, UR6, URZ ;  /* 0x0000000607048290 */ /* 0x000fe4000fffe1ff */
[----:B------:R-:W-:Y:S02]  /*6590*/  @!UP0 UIADD3 UR6, UPT, UPT, UR7, -UR6, URZ ;  /* 0x8000000607068290 */ /* 0x000fe4000fffe0ff */
[----:B------:R-:W-:Y:S02]  /*65a0*/  @!UP0 UIMAD UR38, UR4, UR5, UR38 ;  /* 0x00000005042682a4 */ /* 0x000fe4000f8e0226 */
[----:B------:R-:W-:Y:S01]  /*65b0*/  @!UP0 UIMAD UR37, UR6, UR14, UR37 ;  /* 0x0000000e062582a4 */ /* 0x000fe2000f8e0225 */
[----:B------:R-:W-:Y:S11]  /*65c0*/  @!P0 BRA `(.L_x_108) ;  /* 0x00000000007c8947 */ /* 0x000ff60003800000 */
[----:B------:R-:W2:Y:S01]  /*65d0*/  LDCU.64 UR8, c[0x4][0x80] ;  /* 0x01001000ff0877ac */ /* 0x000ea20008000a00 */
[----:B------:R-:W-:Y:S01]  /*65e0*/  MOV R2, 0x0 ;  /* 0x0000000000027802 */ /* 0x000fe20000000f00 */
[----:B------:R-:W-:Y:S02]  /*65f0*/  HFMA2 R12, -RZ, RZ, 0, 5.9604644775390625e-08 ;  /* 0x00000001ff0c7431 */ /* 0x000fe400000001ff */
[----:B------:R-:W-:Y:S01]  /*6600*/  IMAD.MOV.U32 R8, RZ, RZ, 0x70 ;  /* 0x00000070ff087424 */ /* 0x000fe200078e00ff */
[----:B------:R3:W4:Y:S01]  /*6610*/  LDC.64 R14, c[0x4][R2] ;  /* 0x01000000020e7b82 */ /* 0x0007220000000a00 */
[----:B------:R-:W1:Y:S01]  /*6620*/  LDCU.64 UR6, c[0x4][0x88] ;  /* 0x01001100ff0677ac */ /* 0x000e620008000a00 */
[----:B------:R-:W-:Y:S01]  /*6630*/  IMAD.MOV.U32 R13, RZ, RZ, RZ ;  /* 0x000000ffff0d7224 */ /* 0x000fe200078e00ff */
[----:B------:R-:W1:Y:S01]  /*6640*/  LDCU.64 UR4, c[0x4][0x8] ;  /* 0x01000100ff0477ac */ /* 0x000e620008000a00 */
[----:B--2---:R-:W-:Y:S01]  /*6650*/  MOV R5, UR9 ;  /* 0x0000000900057c02 */ /* 0x004fe20008000f00 */
[----:B------:R-:W-:Y:S01]  /*6660*/  IMAD.U32 R4, RZ, RZ, UR8 ;  /* 0x00000008ff047e24 */ /* 0x000fe2000f8e00ff */
[----:B-1----:R-:W-:Y:S01]  /*6670*/  MOV R7, UR7 ;  /* 0x0000000700077c02 */ /* 0x002fe20008000f00 */
[----:B------:R-:W-:Y:S01]  /*6680*/  IMAD.U32 R6, RZ, RZ, UR6 ;  /* 0x00000006ff067e24 */ /* 0x000fe2000f8e00ff */
[----:B------:R-:W-:Y:S01]  /*6690*/  MOV R11, UR5 ;  /* 0x00000005000b7c02 */ /* 0x000fe20008000f00 */
[----:B------:R-:W-:Y:S02]  /*66a0*/  IMAD.U32 R10, RZ, RZ, UR4 ;  /* 0x00000004ff0a7e24 */ /* 0x000fe4000f8e00ff */
[----:B------:R-:W-:Y:S07]  /*66b0*/  LEPC R20, `(.L_x_109) ;  /* 0x000000001014794e */ /* 0x000fee0000000000 */
[----:B---345:R-:W-:Y:S05]  /*66c0*/  CALL.ABS.NOINC R14 ;  /* 0x000000000e007343 */ /* 0x038fea0003c00000 */
.L_x_109:
[----:B------:R-:W1:Y:S01]  /*66d0*/  LDCU.64 UR8, c[0x4][0x80] ;  /* 0x01001000ff0877ac */ /* 0x000e620008000a00 */
[----:B------:R-:W2:Y:S01]  /*66e0*/  LDC.64 R2, c[0x4][R2] ;  /* 0x0100000002027b82 */ /* 0x000ea20000000a00 */
[----:B------:R-:W-:Y:S02]  /*66f0*/  HFMA2 R12, -RZ, RZ, 0, 5.9604644775390625e-08 ;  /* 0x00000001ff0c7431 */ /* 0x000fe400000001ff */
[----:B------:R-:W-:Y:S02]  /*6700*/  IMAD.MOV.U32 R8, RZ, RZ, 0x70 ;  /* 0x00000070ff087424 */ /* 0x000fe400078e00ff */
[----:B------:R-:W-:Y:S01]  /*6710*/  IMAD.MOV.U32 R13, RZ, RZ, RZ ;  /* 0x000000ffff0d7224 */ /* 0x000fe200078e00ff */
[----:B------:R-:W3:Y:S01]  /*6720*/  LDCU.64 UR6, c[0x4][0x88] ;  /* 0x01001100ff0677ac */ /* 0x000ee20008000a00 */
[----:B------:R-:W4:Y:S01]  /*6730*/  LDCU.64 UR4, c[0x4][0x8] ;  /* 0x01000100ff0477ac */ /* 0x000f220008000a00 */
[----:B-1----:R-:W-:Y:S02]  /*6740*/  MOV R4, UR8 ;  /* 0x0000000800047c02 */ /* 0x002fe40008000f00 */
[----:B------:R-:W-:Y:S02]  /*6750*/  MOV R5, UR9 ;  /* 0x0000000900057c02 */ /* 0x000fe40008000f00 */
[----:B---3--:R-:W-:Y:S01]  /*6760*/  MOV R7, UR7 ;  /* 0x0000000700077c02 */ /* 0x008fe20008000f00 */
[----:B------:R-:W-:Y:S01]  /*6770*/  IMAD.U32 R6, RZ, RZ, UR6 ;  /* 0x00000006ff067e24 */ /* 0x000fe2000f8e00ff */
[----:B----4-:R-:W-:Y:S01]  /*6780*/  MOV R11, UR5 ;  /* 0x00000005000b7c02 */ /* 0x010fe20008000f00 */
[----:B------:R-:W-:Y:S02]  /*6790*/  IMAD.U32 R10, RZ, RZ, UR4 ;  /* 0x00000004ff0a7e24 */ /* 0x000fe4000f8e00ff */
[----:B------:R-:W-:Y:S07]  /*67a0*/  LEPC R20, `(.L_x_108) ;  /* 0x000000001014794e */ /* 0x000fee0000000000 */
[----:B--2---:R-:W-:Y:S05]  /*67b0*/  CALL.ABS.NOINC R2 ;  /* 0x0000000002007343 */ /* 0x004fea0003c00000 */
.L_x_108:
[----:B------:R-:W-:Y:S05]  /*67c0*/  BSYNC.RECONVERGENT B6 ;  /* 0x0000000000067941 */ /* 0x000fea0003800200 */
.L_x_107:
[----:B------:R-:W-:Y:S02]  /*67d0*/  R2UR UR6, R83 ;  /* 0x00000000530672ca */ /* 0x000fe400000e0000 */
[----:B------:R-:W-:Y:S02]  /*67e0*/  R2UR UR5, R97 ;  /* 0x00000000610572ca */ /* 0x000fe400000e0000 */
[----:B------:R-:W-:Y:S02]  /*67f0*/  R2UR UR4, R96 ;  /* 0x00000000600472ca */ /* 0x000fe400000e0000 */
[----:B------:R-:W-:Y:S02]  /*6800*/  ISETP.NE.U32.AND P4, PT, R78, RZ, PT ;  /* 0x000000ff4e00720c */ /* 0x000fe40003f85070 */
[----:B------:R-:W-:Y:S02]  /*6810*/  ISETP.NE.U32.AND P2, PT, RZ, UR54, PT ;  /* 0x00000036ff007c0c */ /* 0x000fe4000bf45070 */
[----:B------:R-:W-:Y:S02]  /*6820*/  ISETP.NE.AND.EX P4, PT, R79, RZ, PT, P4 ;  /* 0x000000ff4f00720c */ /* 0x000fe40003f85340 */
[----:B------:R-:W-:Y:S01]  /*6830*/  ISETP.NE.AND.EX P2, PT, RZ, UR55, PT, P2 ;  /* 0x00000037ff007c0c */ /* 0x000fe2000bf45320 */
[----:B------:R-:W-:Y:S02]  /*6840*/  UISETP.NE.AND UP2, UPT, UR6, URZ, UPT ;  /* 0x000000ff0600728c */ /* 0x000fe4000bf45270 */
[----:B------:R-:W-:Y:S04]  /*6850*/  UISETP.NE.U32.AND UP0, UPT, UR5, URZ, UPT ;  /* 0x000000ff0500728c */ /* 0x000fe8000bf05070 */
[----:B------:R-:W-:Y:S01]  /*6860*/  UISETP.NE.AND.EX UP1, UPT, UR4, URZ, UPT, UP0 ;  /* 0x000000ff0400728c */ /* 0x000fe2000bf25300 */
[----:B------:R-:W-:Y:S01]  /*6870*/  PLOP3.LUT P1, PT, PT, PT, UP2, 0x80, 0x8 ;  /* 0x000000000008781c */ /* 0x000fe20003f2f028 */
[----:B------:R-:W-:Y:S03]  /*6880*/  UPLOP3.LUT UP0, UPT, UPT, UPT, UPT, 0x40, 0x4 ;  /* 0x000000000004789c */ /* 0x000fe60003f0e870 */
[----:B------:R-:W-:Y:S06]  /*6890*/  @UP2 UPLOP3.LUT UP0, UPT, UPT, UPT, UP1, 0x80, 0x8 ;  /* 0x000000000008289c */ /* 0x000fec0003f0f010 */
[----:B------:R-:W-:Y:S01]  /*68a0*/  PLOP3.LUT P0, PT, PT, PT, UP0, 0x80, 0x8 ;  /* 0x000000000008781c */ /* 0x000fe20003f0f008 */
[----:B------:R-:W-:Y:S01]  /*68b0*/  @!UPT UIADD3 URZ, UPT, UPT, URZ, URZ, URZ ;  /* 0x000000fffffff290 */ /* 0x000fe2000fffe0ff */
[----:B------:R-:W-:Y:S11]  /*68c0*/  BRA.U !UP1, `(.L_x_110) ;  /* 0x0000000109407547 */ /* 0x000ff6000b800000 */
[----:B------:R-:W-:Y:S01]  /*68d0*/  UISETP.NE.U32.AND UP0, UPT, UR54, URZ, UPT ;  /* 0x000000ff3600728c */ /* 0x000fe2000bf05070 */
[----:B------:R-:W-:Y:S01]  /*68e0*/  R2UR UR6, R97 ;  /* 0x00000000610672ca */ /* 0x000fe200000e0000 */
[----:B------:R-:W2:Y:S01]  /*68f0*/  LDCU.64 UR8, c[0x0][0x358] ;  /* 0x00006b00ff0877ac */ /* 0x000ea20008000a00 */
[----:B------:R-:W-:Y:S02]  /*6900*/  HFMA2 R80, -RZ, RZ, 0, 5.9604644775390625e-08 ;  /* 0x00000001ff507431 */ /* 0x000fe400000001ff */
[----:B-1----:R-:W-:Y:S01]  /*6910*/  IMAD.MOV.U32 R0, RZ, RZ, 0x1 ;  /* 0x00000001ff007424 */ /* 0x002fe200078e00ff */
[----:B------:R-:W-:Y:S06]  /*6920*/  UISETP.NE.AND.EX UP0, UPT, UR55, URZ, UPT, UP0 ;  /* 0x000000ff3700728c */ /* 0x000fec000bf05300 */
[----:B------:R-:W-:Y:S05]  /*6930*/  PLOP3.LUT P3, PT, PT, PT, UP0, 0x80, 0x8 ;  /* 0x000000000008781c */ /* 0x000fea0003f6f008 */
[----:B------:R-:W1:Y:S01]  /*6940*/  @UP0 LDCU.64 UR4, c[0x0][0x888] ;  /* 0x00011100ff0407ac */ /* 0x000e620008000a00 */
[----:B------:R-:W-:Y:S07]  /*6950*/  @UP0 UIMAD UR6, UR36, UR6, URZ ;  /* 0x00000006240602a4 */ /* 0x000fee000f8e02ff */
[----:B------:R-:W-:Y:S01]  /*6960*/  @!P3 PRMT R80, R0, 0x7610, R80 ;  /* 0x000076100050b816 */ /* 0x000fe20000000050 */
[----:B-1----:R-:W-:Y:S06]  /*6970*/  @UP0 UIMAD.WIDE UR4, UR6, 0x4, UR4 ;  /* 0x00000004060408a5 */ /* 0x002fec000f8e0204 */
[----:B------:R-:W-:Y:S02]  /*6980*/  IMAD.U32 R2, RZ, RZ, UR4 ;  /* 0x00000004ff027e24 */ /* 0x000fe4000f8e00ff */
[----:B------:R-:W-:Y:S03]  /*6990*/  IMAD.U32 R3, RZ, RZ, UR5 ;  /* 0x00000005ff037e24 */ /* 0x000fe6000f8e00ff */
[----:B------:R-:W1:Y:S02]  /*69a0*/  @!UP0 LDCU UR4, c[0x0][0x880] ;  /* 0x00011000ff0487ac */ /* 0x000e640008000800 */
[----:B--2--5:R2:W5:Y:S02]  /*69b0*/  @P3 LDG.E R41, desc[UR8][R2.64] ;  /* 0x0000000802293981 */ /* 0x024564000c1e1900 */
[----:B-12---:R-:W-:Y:S02]  /*69c0*/  @!P3 MOV R41, UR4 ;  /* 0x000000040029bc02 */ /* 0x006fe40008000f00 */
.L_x_110:
[----:B------:R-:W-:Y:S05]  /*69d0*/  @!P4 BRA `(.L_x_111) ;  /* 0x000000000024c947 */ /* 0x000fea0003800000 */
[----:B------:R-:W-:Y:S01]  /*69e0*/  ISETP.NE.U32.AND P3, PT, R76, RZ, PT ;  /* 0x000000ff4c00720c */ /* 0x000fe20003f65070 */
[----:B------:R-:W2:Y:S03]  /*69f0*/  LDCU.64 UR4, c[0x0][0x358] ;  /* 0x00006b00ff0477ac */ /* 0x000ea60008000a00 */
[----:B------:R-:W-:Y:S11]  /*6a00*/  ISETP.NE.AND.EX P3, PT, R77, RZ, PT, P3 ;  /* 0x000000ff4d00720c */ /* 0x000ff60003f65330 */
[----:B------:R-:W-:Y:S02]  /*6a10*/  @!UPT UIADD3 URZ, UPT, UPT, URZ, URZ, URZ ;  /* 0x000000fffffff290 */ /* 0x000fe4000fffe0ff */
[----:B------:R-:W3:Y:S01]  /*6a20*/  @P3 LDC.64 R2, c[0x0][0x8a8] ;  /* 0x00022a00ff023b82 */ /* 0x000ee20000000a00 */
[----:B-1----:R-:W-:Y:S04]  /*6a30*/  @P3 IMAD R0, R78, UR36, RZ ;  /* 0x000000244e003c24 */ /* 0x002fe8000f8e02ff */
[----:B---3--:R-:W-:Y:S05]  /*6a40*/  @P3 IMAD.WIDE R2, R0, 0x4, R2 ;  /* 0x0000000400023825 */ /* 0x008fea00078e0202 */
[----:B--2--5:R2:W5:Y:S02]  /*6a50*/  @P3 LDG.E R38, desc[UR4][R2.64] ;  /* 0x0000000402263981 */ /* 0x024564000c1e1900 */
[----:B--2---:R-:W3:Y:S02]  /*6a60*/  @!P3 LDC R38, c[0x0][0x8a0] ;  /* 0x00022800ff26bb82 */ /* 0x004ee40000000800 */
.L_x_111:
[----:B-----5:R-:W-:Y:S01]  /*6a70*/  FSETP.NEU.AND P3, PT, R41, RZ, PT ;  /* 0x000000ff2900720b */ /* 0x020fe20003f6d000 */
[----:B------:R-:W-:Y:S01]  /*6a80*/  BSSY B1, `(.L_x_112) ;  /* 0x0000039000017945 */ /* 0x000fe20003800000 */
[----:B------:R-:W-:Y:S01]  /*6a90*/  SEL R3, RZ, 0xffffffff, P2 ;  /* 0xffffffffff037807 */ /* 0x000fe20001000000 */
[----:B------:R-:W-:Y:S01]  /*6aa0*/  IMAD.MOV.U32 R47, RZ, RZ, 0x1 ;  /* 0x00000001ff2f7424 */ /* 0x000fe200078e00ff */
[----:B------:R-:W-:Y:S01]  /*6ab0*/  @P1 LOP3.LUT P2, RZ, R80, 0xff, RZ, 0xc0, !PT ;  /* 0x000000ff50ff1812 */ /* 0x000fe2000784c0ff */
[----:B------:R-:W-:Y:S01]  /*6ac0*/  IMAD R39, R36, 0x80, R37 ;  /* 0x0000008024277824 */ /* 0x000fe200078e0225 */
[----:B------:R-:W-:Y:S01]  /*6ad0*/  @P1 SEL R2, RZ, 0xffffffff, P3 ;  /* 0xffffffffff021807 */ /* 0x000fe20001800000 */
[----:B------:R-:W-:Y:S01]  /*6ae0*/  IMAD R87, R94, -0x10, R92 ;  /* 0xfffffff05e577824 */ /* 0x000fe200078e025c */
[----:B------:R-:W-:Y:S01]  /*6af0*/  LOP3.LUT R90, R90, 0x1, RZ, 0x3c, !PT ;  /* 0x000000015a5a7812 */ /* 0x000fe200078e3cff */
[----:B------:R-:W-:Y:S01]  /*6b00*/  IMAD.MOV.U32 R46, RZ, RZ, RZ ;  /* 0x000000ffff2e7224 */ /* 0x000fe200078e00ff */
[----:B------:R-:W-:Y:S02]  /*6b10*/  @P0 SEL R2, R3, R2, !P2 ;  /* 0x0000000203020207 */ /* 0x000fe40005000000 */
[----:B------:R-:W-:Y:S02]  /*6b20*/  CS2R R74, SRZ ;  /* 0x00000000004a7805 */ /* 0x000fe4000001ff00 */
[----:B------:R-:W-:Y:S02]  /*6b30*/  LEA R99, R36, UR43, 0x3 ;  /* 0x0000002b24637c11 */ /* 0x000fe4000f8e18ff */
[----:B------:R-:W-:Y:S02]  /*6b40*/  CS2R R72, SRZ ;  /* 0x0000000000487805 */ /* 0x000fe4000001ff00 */
[----:B------:R-:W-:Y:S02]  /*6b50*/  @P1 LOP3.LUT R2, R2, 0x1, RZ, 0xc0, !PT ;  /* 0x0000000102021812 */ /* 0x000fe400078ec0ff */
[----:B------:R-:W-:Y:S02]  /*6b60*/  CS2R R66, SRZ ;  /* 0x0000000000427805 */ /* 0x000fe4000001ff00 */
[----:B-1----:R-:W-:Y:S02]  /*6b70*/  SHF.L.U32 R0, R89, 0x1f, RZ ;  /* 0x0000001f59007819 */ /* 0x002fe400000006ff */
[----:B------:R-:W-:Y:S02]  /*6b80*/  CS2R R64, SRZ ;  /* 0x0000000000407805 */ /* 0x000fe4000001ff00 */
[----:B------:R-:W-:Y:S02]  /*6b90*/  ISETP.NE.U32.OR P5, PT, R2, 0x1, !P1 ;  /* 0x000000010200780c */ /* 0x000fe40004fa5470 */
[----:B------:R-:W-:Y:S02]  /*6ba0*/  CS2R R58, SRZ ;  /* 0x00000000003a7805 */ /* 0x000fe4000001ff00 */
[----:B------:R-:W-:Y:S02]  /*6bb0*/  PLOP3.LUT P2, PT, PT, PT, UP1, 0x80, 0x8 ;  /* 0x000000000008781c */ /* 0x000fe40003f4f018 */
[----:B------:R-:W-:Y:S02]  /*6bc0*/  CS2R R56, SRZ ;  /* 0x0000000000387805 */ /* 0x000fe4000001ff00 */
[----:B------:R-:W-:Y:S02]  /*6bd0*/  LOP3.LUT P4, R85, R80, 0xff, RZ, 0xc0, !PT ;  /* 0x000000ff50557812 */ /* 0x000fe4000788c0ff */
[----:B------:R-:W-:Y:S02]  /*6be0*/  CS2R R50, SRZ ;  /* 0x0000000000327805 */ /* 0x000fe4000001ff00 */
[----:B------:R-:W-:Y:S02]  /*6bf0*/  SEL R2, RZ, 0xffffffff, P3 ;  /* 0xffffffffff027807 */ /* 0x000fe40001800000 */
[----:B------:R-:W-:Y:S02]  /*6c00*/  CS2R R48, SRZ ;  /* 0x0000000000307805 */ /* 0x000fe4000001ff00 */
[----:B------:R-:W-:Y:S02]  /*6c10*/  P2R R98, PR, RZ, 0x20 ;  /* 0x00000020ff627803 */ /* 0x000fe40000000000 */
[----:B------:R-:W-:Y:S02]  /*6c20*/  @P5 SHF.L.U32 R4, R90, 0x1f, RZ ;  /* 0x0000001f5a045819 */ /* 0x000fe400000006ff */
[----:B------:R-:W-:Y:S02]  /*6c30*/  @P2 SEL R2, R3, R2, !P4 ;  /* 0x0000000203022207 */ /* 0x000fe40006000000 */
[----:B------:R-:W1:Y:S02]  /*6c40*/  @P5 SYNCS.PHASECHK.TRANS64.TRYWAIT P1, [UR43+0x40], R4 ;  /* 0x00004004ff0055a7 */ /* 0x000e64000802112b */
[----:B------:R-:W-:Y:S04]  /*6c50*/  LOP3.LUT R2, R2, 0x1, RZ, 0xc0, !PT ;  /* 0x0000000102027812 */ /* 0x000fe800078ec0ff */
[----:B------:R-:W-:Y:S04]  /*6c60*/  ISETP.NE.U32.AND P2, PT, R2, 0x1, PT ;  /* 0x000000010200780c */ /* 0x000fe80003f45070 */
[----:B------:R-:W-:Y:S01]  /*6c70*/  P2R R60, PR, RZ, 0x4 ;  /* 0x00000004ff3c7803 */ /* 0x000fe20000000000 */
[----:B------:R2:W4:Y:S01]  /*6c80*/  SYNCS.PHASECHK.TRANS64.TRYWAIT P0, [R99+URZ+0xb0], R0 ;  /* 0x0000b000630075a7 */ /* 0x00052200080011ff */
[----:B-1----:R-:W-:Y:S01]  /*6c90*/  @P5 SEL R47, RZ, 0x1, !P1 ;  /* 0x00000001ff2f5807 */ /* 0x002fe20004800000 */
[----:B--2---:R-:W-:Y:S06]  /*6ca0*/  @!P5 BRA `(.L_x_113) ;  /* 0x000000000058d947 */ /* 0x004fec0003800000 */
[----:B------:R-:W-:Y:S01]  /*6cb0*/  IMAD.MOV.U32 R75, RZ, RZ, RZ ;  /* 0x000000ffff4b7224 */ /* 0x000fe200078e00ff */
[----:B------:R-:W-:Y:S01]  /*6cc0*/  ISETP.NE.AND P1, PT, R47, RZ, PT ;  /* 0x000000ff2f00720c */ /* 0x000fe20003f25270 */
[----:B------:R-:W-:Y:S01]  /*6cd0*/  BSSY B0, `(.L_x_114) ;  /* 0x000000c000007945 */ /* 0x000fe20003800000 */
[----:B------:R-:W-:Y:S02]  /*6ce0*/  CS2R R50, SRZ ;  /* 0x0000000000327805 */ /* 0x000fe4000001ff00 */
[----:B------:R-:W-:Y:S02]  /*6cf0*/  CS2R R48, SRZ ;  /* 0x0000000000307805 */ /* 0x000fe4000001ff00 */
[----:B------:R-:W-:Y:S02]  /*6d00*/  CS2R R58, SRZ ;  /* 0x00000000003a7805 */ /* 0x000fe4000001ff00 */
[----:B------:R-:W-:Y:S02]  /*6d10*/  CS2R R56, SRZ ;  /* 0x0000000000387805 */ /* 0x000fe4000001ff00 */
[----:B------:R-:W-:Y:S02]  /*6d20*/  CS2R R66, SRZ ;  /* 0x0000000000427805 */ /* 0x000fe4000001ff00 */
[----:B------:R-:W-:Y:S02]  /*6d30*/  CS2R R64, SRZ ;  /* 0x0000000000407805 */ /* 0x000fe4000001ff00 */
[----:B------:R-:W-:Y:S01]  /*6d40*/  CS2R R72, SRZ ;  /* 0x0000000000487805 */ /* 0x000fe2000001ff00 */
[----:B------:R-:W-:Y:S06]  /*6d50*/  @P1 BRA `(.L_x_115) ;  /* 0x00000000000c1947 */ /* 0x000fec0003800000 */
[----:B------:R-:W-:Y:S04]  /*6d60*/  SHF.L.U32 R3, R90, 0x1f, RZ ;  /* 0x0000001f5a037819 */ /* 0x000fe800000006ff */
[----:B------:R-:W1:Y:S02]  /*6d70*/  SYNCS.PHASECHK.TRANS64.TRYWAIT P1, [UR43+0x40], R3 ;  /* 0x00004003ff0075a7 */ /* 0x000e64000802112b */
[----:B-1----:R-:W-:Y:S05]  /*6d80*/  @!P1 BRA `(.L_x_116) ;  /* 0x0000004000189947 */ /* 0x002fea0003800000 */
.L_x_115:
[----:B------:R-:W-:Y:S05]  /*6d90*/  BSYNC B0 ;  /* 0x0000000000007941 */ /* 0x000fea0003800000 */
.L_x_114:
[----:B------:R-:W-:Y:S01]  /*6da0*/  ISETP.NE.AND P1, PT, R60, RZ, PT ;  /* 0x000000ff3c00720c */ /* 0x000fe20003f25270 */
[----:B------:R-:W-:Y:S11]  /*6db0*/  HFMA2 R46, -RZ, RZ, 0, 5.9604644775390625e-08 ;  /* 0x00000001ff2e7431 */ /* 0x000ff600000001ff */
[----:B------:R-:W-:Y:S01]  /*6dc0*/  @!UPT UIADD3 URZ, UPT, UPT, URZ, URZ, URZ ;  /* 0x000000fffffff290 */ /* 0x000fe2000fffe0ff */
[----:B------:R2:W1:Y:S04]  /*6dd0*/  @P1 LDS.128 R48, [R93] ;  /* 0x000000005d301984 */ /* 0x0004680000000c00 */
[----:B------:R2:W1:Y:S04]  /*6de0*/  @P1 LDS.128 R56, [R92+0x10] ;  /* 0x000010005c381984 */ /* 0x0004680000000c00 */
[----:B------:R2:W1:Y:S04]  /*6df0*/  @P1 LDS.128 R64, [R91+0x20] ;  /* 0x000020005b401984 */ /* 0x0004680000000c00 */
[----:B------:R2:W1:Y:S02]  /*6e00*/  @P1 LDS.128 R72, [R87+0x30] ;  /* 0x0000300057481984 */ /* 0x0004640000000c00 */
.L_x_113:
[----:B------:R-:W-:Y:S05]  /*6e10*/  BSYNC B1 ;  /* 0x0000000000017941 */ /* 0x000fea0003800000 */
.L_x_112:
[----:B-1----:R-:W-:Y:S04]  /*6e20*/  SHF.R.U32.HI R2, RZ, 0x15, R39 ;  /* 0x00000015ff027819 */ /* 0x002fe80000011627 */
[----:B------:R-:W-:Y:S01]  /*6e30*/  LOP3.LUT P1, RZ, R2, 0x3, R81, 0x48, !PT ;  /* 0x0000000302ff7812 */ /* 0x000fe20007824851 */
[----:B------:R-:W-:Y:S01]  /*6e40*/  @!UPT UIADD3 URZ, UPT, UPT, URZ, URZ, URZ ;  /* 0x000000fffffff290 */ /* 0x000fe2000fffe0ff */
[----:B----4-:R-:W-:Y:S11]  /*6e50*/  @P0 BRA `(.L_x_117) ;  /* 0x0000000000080947 */ /* 0x010ff60003800000 */
[----:B------:R-:W1:Y:S02]  /*6e60*/  SYNCS.PHASECHK.TRANS64.TRYWAIT P0, [R99+URZ+0xb0], R0 ;  /* 0x0000b000630075a7 */ /* 0x000e6400080011ff */
[----:B-1----:R-:W-:Y:S05]  /*6e70*/  @!P0 BRA `(.L_x_118) ;  /* 0x0000003c00f48947 */ /* 0x002fea0003800000 */
.L_x_117:
[----:B------:R-:W-:Y:S05]  /*6e80*/  @!P1 BRA `(.L_x_119) ;  /* 0x0000000000409947 */ /* 0x000fea0003800000 */
[----:B------:R-:W4:Y:S01]  /*6e90*/  LDCU.64 UR8, c[0x4][0x70] ;  /* 0x01000e00ff0877ac */ /* 0x000f220008000a00 */
[----:B------:R-:W-:Y:S01]  /*6ea0*/  MOV R3, 0x0 ;  /* 0x0000000000037802 */ /* 0x000fe20000000f00 */
[----:B------:R-:W-:Y:S02]  /*6eb0*/  HFMA2 R12, -RZ, RZ, 0, 5.9604644775390625e-08 ;  /* 0x00000001ff0c7431 */ /* 0x000fe400000001ff */
[----:B------:R-:W-:Y:S02]  /*6ec0*/  IMAD.MOV.U32 R8, RZ, RZ, 0x192 ;  /* 0x00000192ff087424 */ /* 0x000fe400078e00ff */
[----:B------:R-:W-:Y:S01]  /*6ed0*/  IMAD.MOV.U32 R13, RZ, RZ, RZ ;  /* 0x000000ffff0d7224 */ /* 0x000fe200078e00ff */
[----:B------:R-:W5:Y:S01]  /*6ee0*/  LDCU.64 UR6, c[0x4][0x78] ;  /* 0x01000f00ff0677ac */ /* 0x000f620008000a00 */
[----:B------:R-:W1:Y:S01]  /*6ef0*/  LDC.64 R2, c[0x4][R3] ;  /* 0x0100000003027b82 */ /* 0x000e620000000a00 */
[----:B------:R-:W2:Y:S01]  /*6f00*/  LDCU.64 UR4, c[0x4][0x10] ;  /* 0x01000200ff0477ac */ /* 0x000ea20008000a00 */
[----:B----4-:R-:W-:Y:S01]  /*6f10*/  MOV R5, UR9 ;  /* 0x0000000900057c02 */ /* 0x010fe20008000f00 */
[----:B------:R-:W-:Y:S01]  /*6f20*/  IMAD.U32 R4, RZ, RZ, UR8 ;  /* 0x00000008ff047e24 */ /* 0x000fe2000f8e00ff */
[----:B-----5:R-:W-:Y:S01]  /*6f30*/  MOV R7, UR7 ;  /* 0x0000000700077c02 */ /* 0x020fe20008000f00 */
[----:B------:R-:W-:Y:S01]  /*6f40*/  IMAD.U32 R6, RZ, RZ, UR6 ;  /* 0x00000006ff067e24 */ /* 0x000fe2000f8e00ff */
[----:B--2---:R-:W-:Y:S01]  /*6f50*/  MOV R11, UR5 ;  /* 0x00000005000b7c02 */ /* 0x004fe20008000f00 */
[----:B------:R-:W-:Y:S02]  /*6f60*/  IMAD.U32 R10, RZ, RZ, UR4 ;  /* 0x00000004ff0a7e24 */ /* 0x000fe4000f8e00ff */
[----:B------:R-:W-:Y:S07]  /*6f70*/  LEPC R20, `(.L_x_119) ;  /* 0x000000001014794e */ /* 0x000fee0000000000 */
[----:B-1-3--:R-:W-:Y:S05]  /*6f80*/  CALL.ABS.NOINC R2 ;  /* 0x0000000002007343 */ /* 0x00afea0003c00000 */
.L_x_119:
[----:B------:R-:W-:Y:S05]  /*6f90*/  WARPSYNC.ALL ;  /* 0x0000000000007948 */ /* 0x000fea0003800000 */
[----:B------:R-:W-:Y:S01]  /*6fa0*/  R2UR UR4, R39 ;  /* 0x00000000270472ca */ /* 0x000fe200000e0000 */
[--C-:B------:R-:W-:Y:S01]  /*6fb0*/  HADD2.F32 R40, -RZ, R48.reuse.H0_H0 ;  /* 0x20000030ff287230 */ /* 0x100fe20000004100 */
[----:B------:R-:W-:Y:S01]  /*6fc0*/  ISETP.NE.AND P0, PT, R95, RZ, PT ;  /* 0x000000ff5f00720c */ /* 0x000fe20003f05270 */
[----:B------:R-:W-:Y:S01]  /*6fd0*/  HADD2.F32 R43, -RZ, R48.H1_H1 ;  /* 0x30000030ff2b7230 */ /* 0x000fe20000004100 */
[----:B------:R-:W-:Y:S01]  /*6fe0*/  BSSY.RECONVERGENT B0, `(.L_x_120) ;  /* 0x000008b000007945 */ /* 0x000fe20003800200 */
[----:B------:R-:W-:Y:S02]  /*6ff0*/  HADD2.F32 R42, -RZ, R49.H0_H0 ;  /* 0x20000031ff2a7230 */ /* 0x000fe40000004100 */
[----:B------:R-:W-:Y:S02]  /*7000*/  HADD2.F32 R45, -RZ, R51.H0_H0 ;  /* 0x20000033ff2d7230 */ /* 0x000fe40000004100 */
[----:B------:R-:W-:Y:S04]  /*7010*/  HADD2.F32 R44, -RZ, R75.H1_H1 ;  /* 0x3000004bff2c7230 */ /* 0x000fe80000004100 */
[----:B------:R-:W1:Y:S02]  /*7020*/  LDTM.x32 R4, tmem[UR4] ;  /* 0x00000004000479ee */ /* 0x000e6400082c0000 */
[C---:B-1-3--:R-:W-:Y:S01]  /*7030*/  FMUL R0, R38.reuse, R4 ;  /* 0x0000000426007220 */ /* 0x04afe20000400000 */
[C---:B------:R-:W-:Y:S01]  /*7040*/  FMUL R2, R38.reuse, R5 ;  /* 0x0000000526027220 */ /* 0x040fe20000400000 */
[C---:B------:R-:W-:Y:S01]  /*7050*/  FMUL R3, R38.reuse, R6 ;  /* 0x0000000626037220 */ /* 0x040fe20000400000 */
[C---:B------:R-:W-:Y:S01]  /*7060*/  FMUL R7, R38.reuse, R7 ;  /* 0x0000000726077220 */ /* 0x040fe20000400000 */
[C---:B------:R-:W-:Y:S01]  /*7070*/  FFMA R0, R41.reuse, R40, R0 ;  /* 0x0000002829007223 */ /* 0x040fe20000000000 */
[----:B------:R-:W-:Y:S02]  /*7080*/  HADD2.F32 R40, -RZ, R49.H1_H1 ;  /* 0x30000031ff287230 */ /* 0x000fe40000004100 */
[C---:B------:R-:W-:Y:S01]  /*7090*/  FFMA R2, R41.reuse, R43, R2 ;  /* 0x0000002b29027223 */ /* 0x040fe20000000002 */
[C---:B------:R-:W-:Y:S01]  /*70a0*/  FFMA R3, R41.reuse, R42, R3 ;  /* 0x0000002a29037223 */ /* 0x040fe20000000003 */
[--C-:B------:R-:W-:Y:S02]  /*70b0*/  HADD2.F32 R43, -RZ, R50.reuse.H0_H0 ;  /* 0x20000032ff2b7230 */ /* 0x100fe40000004100 */
[----:B------:R-:W-:Y:S01]  /*70c0*/  FMUL R4, R38, R8 ;  /* 0x0000000826047220 */ /* 0x000fe20000400000 */
[----:B------:R-:W-:Y:S01]  /*70d0*/  HADD2.F32 R42, -RZ, R50.H1_H1 ;  /* 0x30000032ff2a7230 */ /* 0x000fe20000004100 */
[----:B------:R-:W-:Y:S01]  /*70e0*/  F2FP.F16.F32.PACK_AB R52, R2, R0 ;  /* 0x000000000234723e */ /* 0x000fe200000000ff */
[C---:B------:R-:W-:Y:S01]  /*70f0*/  FFMA R7, R41.reuse, R40, R7 ;  /* 0x0000002829077223 */ /* 0x040fe20000000007 */
[----:B------:R-:W-:Y:S01]  /*7100*/  FFMA R4, R41, R43, R4 ;  /* 0x0000002b29047223 */ /* 0x000fe20000000004 */
[C---:B------:R-:W-:Y:S01]  /*7110*/  FMUL R5, R38.reuse, R9 ;  /* 0x0000000926057220 */ /* 0x040fe20000400000 */
[C---:B------:R-:W-:Y:S01]  /*7120*/  FMUL R6, R38.reuse, R10 ;  /* 0x0000000a26067220 */ /* 0x040fe20000400000 */
[----:B------:R-:W-:Y:S01]  /*7130*/  HADD2.F32 R40, -RZ, R51.H1_H1 ;  /* 0x30000033ff287230 */ /* 0x000fe20000004100 */
[----:B------:R-:W-:Y:S01]  /*7140*/  F2FP.F16.F32.PACK_AB R53, R7, R3 ;  /* 0x000000030735723e */ /* 0x000fe200000000ff */
[C---:B------:R-:W-:Y:S01]  /*7150*/  FFMA R5, R41.reuse, R42, R5 ;  /* 0x0000002a29057223 */ /* 0x040fe20000000005 */
[----:B------:R-:W-:Y:S01]  /*7160*/  FFMA R6, R41, R45, R6 ;  /* 0x0000002d29067223 */ /* 0x000fe20000000006 */
[C---:B------:R-:W-:Y:S01]  /*7170*/  FMUL R11, R38.reuse, R11 ;  /* 0x0000000b260b7220 */ /* 0x040fe20000400000 */
[--C-:B------:R-:W-:Y:S02]  /*7180*/  HADD2.F32 R43, -RZ, R56.reuse.H0_H0 ;  /* 0x20000038ff2b7230 */ /* 0x100fe40000004100 */
[C---:B------:R-:W-:Y:S01]  /*7190*/  FMUL R8, R38.reuse, R12 ;  /* 0x0000000c26087220 */ /* 0x040fe20000400000 */
[----:B------:R-:W-:Y:S01]  /*71a0*/  F2FP.F16.F32.PACK_AB R54, R5, R4 ;  /* 0x000000040536723e */ /* 0x000fe200000000ff */
[C---:B------:R-:W-:Y:S01]  /*71b0*/  FFMA R11, R41.reuse, R40, R11 ;  /* 0x00000028290b7223 */ /* 0x040fe2000000000b */
[----:B------:R-:W-:Y:S02]  /*71c0*/  HADD2.F32 R40, -RZ, R56.H1_H1 ;  /* 0x30000038ff287230 */ /* 0x000fe40000004100 */
[----:B------:R-:W-:Y:S01]  /*71d0*/  FFMA R8, R41, R43, R8 ;  /* 0x0000002b29087223 */ /* 0x000fe20000000008 */
[C---:B------:R-:W-:Y:S01]  /*71e0*/  FMUL R9, R38.reuse, R13 ;  /* 0x0000000d26097220 */ /* 0x040fe20000400000 */
[--C-:B------:R-:W-:Y:S01]  /*71f0*/  HADD2.F32 R45, -RZ, R57.reuse.H0_H0 ;  /* 0x20000039ff2d7230 */ /* 0x100fe20000004100 */
[----:B------:R-:W-:Y:S01]  /*7200*/  F2FP.F16.F32.PACK_AB R55, R11, R6 ;  /* 0x000000060b37723e */ /* 0x000fe200000000ff */
[C---:B------:R-:W-:Y:S01]  /*7210*/  FMUL R10, R38.reuse, R14 ;  /* 0x0000000e260a7220 */ /* 0x040fe20000400000 */
[----:B------:R-:W-:Y:S02]  /*7220*/  HADD2.F32 R42, -RZ, R57.H1_H1 ;  /* 0x30000039ff2a7230 */ /* 0x000fe40000004100 */
[C---:B------:R-:W-:Y:S01]  /*7230*/  FFMA R9, R41.reuse, R40, R9 ;  /* 0x0000002829097223 */ /* 0x040fe20000000009 */
[C---:B------:R-:W-:Y:S01]  /*7240*/  FMUL R15, R38.reuse, R15 ;  /* 0x0000000f260f7220 */ /* 0x040fe20000400000 */
[----:B------:R1:W-:Y:S01]  /*7250*/  STS.128 [R93], R52 ;  /* 0x000000345d007388 */ /* 0x0003e20000000c00 */
[----:B------:R-:W-:Y:S01]  /*7260*/  FFMA R10, R41, R45, R10 ;  /* 0x0000002d290a7223 */ /* 0x000fe2000000000a */
[--C-:B------:R-:W-:Y:S01]  /*7270*/  HADD2.F32 R40, -RZ, R58.reuse.H0_H0 ;  /* 0x2000003aff287230 */ /* 0x100fe20000004100 */
[----:B------:R-:W-:Y:S01]  /*7280*/  F2FP.F16.F32.PACK_AB R68, R9, R8 ;  /* 0x000000080944723e */ /* 0x000fe200000000ff */
[----:B------:R-:W-:Y:S01]  /*7290*/  FFMA R15, R41, R42, R15 ;  /* 0x0000002a290f7223 */ /* 0x000fe2000000000f */
[C---:B------:R-:W-:Y:S01]  /*72a0*/  FMUL R12, R38.reuse, R16 ;  /* 0x00000010260c7220 */ /* 0x040fe20000400000 */
[----:B------:R-:W-:Y:S02]  /*72b0*/  HADD2.F32 R42, -RZ, R58.H1_H1 ;  /* 0x3000003aff2a7230 */ /* 0x000fe40000004100 */
[C---:B------:R-:W-:Y:S01]  /*72c0*/  FMUL R13, R38.reuse, R17 ;  /* 0x00000011260d7220 */ /* 0x040fe20000400000 */
[--C-:B------:R-:W-:Y:S01]  /*72d0*/  HADD2.F32 R43, -RZ, R59.reuse.H0_H0 ;  /* 0x2000003bff2b7230 */ /* 0x100fe20000004100 */
[----:B------:R-:W-:Y:S01]  /*72e0*/  F2FP.F16.F32.PACK_AB R69, R15, R10 ;  /* 0x0000000a0f45723e */ /* 0x000fe200000000ff */
[C---:B------:R-:W-:Y:S01]  /*72f0*/  FFMA R12, R41.reuse, R40, R12 ;  /* 0x00000028290c7223 */ /* 0x040fe2000000000c */
[C---:B------:R-:W-:Y:S01]  /*7300*/  FFMA R13, R41.reuse, R42, R13 ;  /* 0x0000002a290d7223 */ /* 0x040fe2000000000d */
[C---:B------:R-:W-:Y:S01]  /*7310*/  FMUL R14, R38.reuse, R18 ;  /* 0x00000012260e7220 */ /* 0x040fe20000400000 */
[----:B------:R-:W-:Y:S02]  /*7320*/  HADD2.F32 R40, -RZ, R59.H1_H1 ;  /* 0x3000003bff287230 */ /* 0x000fe40000004100 */
[C---:B------:R-:W-:Y:S01]  /*7330*/  FMUL R19, R38.reuse, R19 ;  /* 0x0000001326137220 */ /* 0x040fe20000400000 */
[C---:B------:R-:W-:Y:S01]  /*7340*/  FMUL R16, R38.reuse, R20 ;  /* 0x0000001426107220 */ /* 0x040fe20000400000 */
[C---:B------:R-:W-:Y:S01]  /*7350*/  FFMA R14, R41.reuse, R43, R14 ;  /* 0x0000002b290e7223 */ /* 0x040fe2000000000e */
[--C-:B------:R-:W-:Y:S02]  /*7360*/  HADD2.F32 R43, -RZ, R64.reuse.H0_H0 ;  /* 0x20000040ff2b7230 */ /* 0x100fe40000004100 */
[C---:B------:R-:W-:Y:S01]  /*7370*/  FFMA R19, R41.reuse, R40, R19 ;  /* 0x0000002829137223 */ /* 0x040fe20000000013 */
[----:B------:R-:W-:Y:S02]  /*7380*/  HADD2.F32 R42, -RZ, R64.H1_H1 ;  /* 0x30000040ff2a7230 */ /* 0x000fe40000004100 */
[C---:B------:R-:W-:Y:S01]  /*7390*/  FMUL R17, R38.reuse, R21 ;  /* 0x0000001526117220 */ /* 0x040fe20000400000 */
[--C-:B------:R-:W-:Y:S02]  /*73a0*/  HADD2.F32 R45, -RZ, R65.reuse.H0_H0 ;  /* 0x20000041ff2d7230 */ /* 0x100fe40000004100 */
[C---:B------:R-:W-:Y:S01]  /*73b0*/  FMUL R18, R38.reuse, R22 ;  /* 0x0000001626127220 */ /* 0x040fe20000400000 */
[----:B------:R-:W-:Y:S02]  /*73c0*/  HADD2.F32 R40, -RZ, R65.H1_H1 ;  /* 0x30000041ff287230 */ /* 0x000fe40000004100 */
[C---:B------:R-:W-:Y:S01]  /*73d0*/  FMUL R23, R38.reuse, R23 ;  /* 0x0000001726177220 */ /* 0x040fe20000400000 */
[C---:B------:R-:W-:Y:S01]  /*73e0*/  FFMA R16, R41.reuse, R43, R16 ;  /* 0x0000002b29107223 */ /* 0x040fe20000000010 */
[C---:B------:R-:W-:Y:S01]  /*73f0*/  FFMA R17, R41.reuse, R42, R17 ;  /* 0x0000002a29117223 */ /* 0x040fe20000000011 */
[C---:B------:R-:W-:Y:S01]  /*7400*/  FFMA R18, R41.reuse, R45, R18 ;  /* 0x0000002d29127223 */ /* 0x040fe20000000012 */
[C---:B------:R-:W-:Y:S01]  /*7410*/  FFMA R23, R41.reuse, R40, R23 ;  /* 0x0000002829177223 */ /* 0x040fe20000000017 */
[--C-:B------:R-:W-:Y:S02]  /*7420*/  HADD2.F32 R43, -RZ, R66.reuse.H0_H0 ;  /* 0x20000042ff2b7230 */ /* 0x100fe40000004100 */
[C---:B------:R-:W-:Y:S01]  /*7430*/  FMUL R20, R38.reuse, R24 ;  /* 0x0000001826147220 */ /* 0x040fe20000400000 */
        /* <DEDUP_REMOVED lines=9> */
[----:B------:R-:W-:Y:S01]  /*74d0*/  FFMA R27, R41, R42, R27 ;  /* 0x0000002a291b7223 */ /* 0x000fe2000000001b */
[--C-:B------:R-:W-:Y:S02]  /*74e0*/  HADD2.F32 R40, -RZ, R72.reuse.H0_H0 ;  /* 0x20000048ff287230 */ /* 0x100fe40000004100 */
[C---:B------:R-:W-:Y:S01]  /*74f0*/  FMUL R24, R38.reuse, R28 ;  /* 0x0000001c26187220 */ /* 0x040fe20000400000 */
[----:B------:R-:W-:Y:S02]  /*7500*/  HADD2.F32 R42, -RZ, R72.H1_H1 ;  /* 0x30000048ff2a7230 */ /* 0x000fe40000004100 */
[C---:B------:R-:W-:Y:S01]  /*7510*/  FMUL R25, R38.reuse, R29 ;  /* 0x0000001d26197220 */ /* 0x040fe20000400000 */
[--C-:B------:R-:W-:Y:S02]  /*7520*/  HADD2.F32 R43, -RZ, R73.reuse.H0_H0 ;  /* 0x20000049ff2b7230 */ /* 0x100fe40000004100 */
[C---:B------:R-:W-:Y:S01]  /*7530*/  FMUL R26, R38.reuse, R30 ;  /* 0x0000001e261a7220 */ /* 0x040fe20000400000 */
[----:B------:R-:W-:Y:S01]  /*7540*/  F2FP.F16.F32.PACK_AB R70, R13, R12 ;  /* 0x0000000c0d46723e */ /* 0x000fe200000000ff */
[----:B------:R-:W-:Y:S01]  /*7550*/  FFMA R24, R41, R40, R24 ;  /* 0x0000002829187223 */ /* 0x000fe20000000018 */
[----:B------:R-:W-:Y:S01]  /*7560*/  F2FP.F16.F32.PACK_AB R71, R19, R14 ;  /* 0x0000000e1347723e */ /* 0x000fe200000000ff */
[C---:B------:R-:W-:Y:S01]  /*7570*/  FFMA R25, R41.reuse, R42, R25 ;  /* 0x0000002a29197223 */ /* 0x040fe20000000019 */
[C---:B------:R-:W-:Y:S01]  /*7580*/  FFMA R26, R41.reuse, R43, R26 ;  /* 0x0000002b291a7223 */ /* 0x040fe2000000001a */
[----:B------:R-:W-:Y:S02]  /*7590*/  HADD2.F32 R40, -RZ, R73.H1_H1 ;  /* 0x30000049ff287230 */ /* 0x000fe40000004100 */
[C---:B------:R-:W-:Y:S01]  /*75a0*/  FMUL R31, R38.reuse, R31 ;  /* 0x0000001f261f7220 */ /* 0x040fe20000400000 */
[----:B------:R1:W-:Y:S01]  /*75b0*/  STS.128 [R92+0x10], R68 ;  /* 0x000010445c007388 */ /* 0x0003e20000000c00 */
[--C-:B------:R-:W-:Y:S02]  /*75c0*/  HADD2.F32 R43, -RZ, R74.reuse.H0_H0 ;  /* 0x2000004aff2b7230 */ /* 0x100fe40000004100 */
[C---:B------:R-:W-:Y:S01]  /*75d0*/  FMUL R28, R38.reuse, R32 ;  /* 0x00000020261c7220 */ /* 0x040fe20000400000 */
[----:B------:R-:W-:Y:S02]  /*75e0*/  HADD2.F32 R42, -RZ, R74.H1_H1 ;  /* 0x3000004aff2a7230 */ /* 0x000fe40000004100 */
[C---:B------:R-:W-:Y:S01]  /*75f0*/  FMUL R29, R38.reuse, R33 ;  /* 0x00000021261d7220 */ /* 0x040fe20000400000 */
[----:B------:R-:W-:Y:S02]  /*7600*/  HADD2.F32 R45, -RZ, R75.H0_H0 ;  /* 0x2000004bff2d7230 */ /* 0x000fe40000004100 */
[C---:B------:R-:W-:Y:S01]  /*7610*/  FMUL R30, R38.reuse, R34 ;  /* 0x00000022261e7220 */ /* 0x040fe20000400000 */
[----:B------:R-:W-:Y:S01]  /*7620*/  FFMA R31, R41, R40, R31 ;  /* 0x00000028291f7223 */ /* 0x000fe2000000001f */
[----:B------:R-:W-:Y:S01]  /*7630*/  FMUL R35, R38, R35 ;  /* 0x0000002326237220 */ /* 0x000fe20000400000 */
[----:B------:R-:W-:Y:S01]  /*7640*/  F2FP.F16.F32.PACK_AB R100, R17, R16 ;  /* 0x000000101164723e */ /* 0x000fe200000000ff */
[----:B------:R-:W-:Y:S01]  /*7650*/  FFMA R28, R41, R43, R28 ;  /* 0x0000002b291c7223 */ /* 0x000fe2000000001c */
[----:B------:R-:W-:Y:S01]  /*7660*/  F2FP.F16.F32.PACK_AB R101, R23, R18 ;  /* 0x000000121765723e */ /* 0x000fe200000000ff */
[----:B------:R-:W-:Y:S01]  /*7670*/  FFMA R29, R41, R42, R29 ;  /* 0x0000002a291d7223 */ /* 0x000fe2000000001d */
[----:B------:R-:W-:Y:S01]  /*7680*/  F2FP.F16.F32.PACK_AB R102, R21, R20 ;  /* 0x000000141566723e */ /* 0x000fe200000000ff */
[----:B------:R-:W-:Y:S01]  /*7690*/  FFMA R30, R41, R45, R30 ;  /* 0x0000002d291e7223 */ /* 0x000fe2000000001e */
[----:B------:R-:W-:Y:S01]  /*76a0*/  F2FP.F16.F32.PACK_AB R103, R27, R22 ;  /* 0x000000161b67723e */ /* 0x000fe200000000ff */
[----:B------:R-:W-:Y:S01]  /*76b0*/  FFMA R35, R41, R44, R35 ;  /* 0x0000002c29237223 */ /* 0x000fe20000000023 */
[----:B------:R-:W-:Y:S02]  /*76c0*/  F2FP.F16.F32.PACK_AB R104, R25, R24 ;  /* 0x000000181968723e */ /* 0x000fe400000000ff */
[----:B------:R-:W-:Y:S01]  /*76d0*/  F2FP.F16.F32.PACK_AB R105, R31, R26 ;  /* 0x0000001a1f69723e */ /* 0x000fe200000000ff */
[----:B------:R1:W-:Y:S01]  /*76e0*/  STS.128 [R91+0x20], R100 ;  /* 0x000020645b007388 */ /* 0x0003e20000000c00 */
[----:B------:R-:W-:Y:S02]  /*76f0*/  F2FP.F16.F32.PACK_AB R106, R29, R28 ;  /* 0x0000001c1d6a723e */ /* 0x000fe400000000ff */
[----:B------:R-:W-:Y:S05]  /*7700*/  F2FP.F16.F32.PACK_AB R107, R35, R30 ;  /* 0x0000001e236b723e */ /* 0x000fea00000000ff */
[----:B------:R1:W-:Y:S01]  /*7710*/  STS.128 [R87+0x30], R104 ;  /* 0x0000306857007388 */ /* 0x0003e20000000c00 */
[----:B------:R-:W-:Y:S01]  /*7720*/  @!PT LDS RZ, [RZ] ;  /* 0x00000000fffff984 */ /* 0x000fe20000000800 */
[----:B------:R-:W-:Y:S01]  /*7730*/  @!PT LDS RZ, [RZ] ;  /* 0x00000000fffff984 */ /* 0x000fe20000000800 */
[----:B------:R-:W-:Y:S01]  /*7740*/  @!PT LDS RZ, [RZ] ;  /* 0x00000000fffff984 */ /* 0x000fe20000000800 */
[----:B------:R-:W-:Y:S01]  /*7750*/  @!PT LDS RZ, [RZ] ;  /* 0x00000000fffff984 */ /* 0x000fe20000000800 */
[----:B------:R3:W-:Y:S07]  /*7760*/  MEMBAR.ALL.CTA ;  /* 0x0000000000007992 */ /* 0x0007ee0000008000 */
[----:B---3--:R-:W3:Y:S02]  /*7770*/  FENCE.VIEW.ASYNC.S ;  /* 0x00000000000073c6 */ /* 0x008ee40000000000 */
[----:B---3--:R-:W-:Y:S06]  /*7780*/  BAR.SYNC.DEFER_BLOCKING 0x1, 0x80 ;  /* 0x0042000000007b1d */ /* 0x008fec0000010000 */
[----:B------:R-:W-:Y:S05]  /*7790*/  @P0 BRA `(.L_x_121) ;  /* 0x00000000003c0947 */ /* 0x000fea0003800000 */
[----:B------:R-:W3:Y:S01]  /*77a0*/  LDCU.64 UR6, c[0x0][0x348] ;  /* 0x00006900ff0677ac */ /* 0x000ee20008000a00 */
[----:B------:R-:W-:Y:S01]  /*77b0*/  UIADD3 UR4, UPT, UPT, UR43, 0x200, URZ ;  /* 0x000002002b047890 */ /* 0x000fe2000fffe0ff */
[----:B------:R-:W-:Y:S01]  /*77c0*/  UMOV UR51, UR36 ;  /* 0x0000002400337c82 */ /* 0x000fe20008000000 */
[----:B------:R-:W-:Y:S02]  /*77d0*/  UIADD3 UR9, UPT, UPT, UR49, 0x80, URZ ;  /* 0x0000008031097890 */ /* 0x000fe4000fffe0ff */
[----:B------:R-:W-:Y:S02]  /*77e0*/  UIADD3 UR8, UPT, UPT, UR43, 0x1200, URZ ;  /* 0x000012002b087890 */ /* 0x000fe4000fffe0ff */
[----:B------:R-:W-:Y:S01]  /*77f0*/  MOV R84, UR4 ;  /* 0x0000000400547c02 */ /* 0x000fe20008000f00 */
[----:B------:R-:W-:Y:S01]  /*7800*/  UMOV UR10, UR50 ;  /* 0x00000032000a7c82 */ /* 0x000fe20008000000 */
[----:B------:R-:W-:Y:S02]  /*7810*/  UMOV UR11, UR36 ;  /* 0x00000024000b7c82 */ /* 0x000fe40008000000 */
[----:B------:R-:W-:Y:S01]  /*7820*/  R2UR UR48, R84 ;  /* 0x00000000543072ca */ /* 0x000fe200000e0000 */
[----:B---3--:R-:W-:Y:S04]  /*7830*/  UIADD3 UR4, UP0, UPT, UR6, 0x680, URZ ;  /* 0x0000068006047890 */ /* 0x008fe8000ff1e0ff */
[----:B------:R-:W-:Y:S09]  /*7840*/  UIADD3.X UR5, UPT, UPT, URZ, UR7, URZ, UP0, !UPT ;  /* 0x00000007ff057290 */ /* 0x000ff200087fe4ff */
[----:B------:R3:W-:Y:S01]  /*7850*/  UTMASTG.3D [UR48], [UR4] ;  /* 0x00000030040073b5 */ /* 0x0007e20008010000 */
[----:B------:R3:W-:Y:S01]  /*7860*/  UTMASTG.3D [UR8], [UR4] ;  /* 0x00000008040073b5 */ /* 0x0007e20008010000 */
[----:B------:R0:W-:Y:S01]  /*7870*/  UTMACMDFLUSH ;  /* 0x00000000000079b7 */ /* 0x0001e20000000000 */
[----:B---3--:R-:W-:Y:S04]  /*7880*/  DEPBAR.LE SB0, 0x1 ;  /* 0x000080400000791a */ /* 0x008fe80000000000 */
.L_x_121:
[----:B------:R-:W-:Y:S05]  /*7890*/  BSYNC.RECONVERGENT B0 ;  /* 0x0000000000007941 */ /* 0x000fea0003800200 */
.L_x_120:
[----:B------:R-:W-:Y:S01]  /*78a0*/  BAR.SYNC.DEFER_BLOCKING 0x1, 0x80 ;  /* 0x0042000000007b1d */ /* 0x000fe20000010000 */
[----:B------:R-:W-:Y:S01]  /*78b0*/  ISETP.NE.AND P1, PT, R98, RZ, PT ;  /* 0x000000ff6200720c */ /* 0x000fe20003f25270 */
[----:B------:R-:W-:Y:S01]  /*78c0*/  UISETP.NE.AND UP0, UPT, UR52, URZ, UPT ;  /* 0x000000ff3400728c */ /* 0x000fe2000bf05270 */
[----:B------:R-:W-:Y:S11]  /*78d0*/  LEA R3, R46, UR43, 0x3 ;  /* 0x0000002b2e037c11 */ /* 0x000ff6000f8e18ff */
[----:B------:R-:W-:Y:S01]  /*78e0*/  @P1 SHF.L.U32 R2, R90, 0x1f, RZ ;  /* 0x0000001f5a021819 */ /* 0x000fe200000006ff */
[----:B------:R-:W-:Y:S06]  /*78f0*/  BRA.U !UP0, `(.L_x_122) ;  /* 0x0000000108247547 */ /* 0x000fec000b800000 */
[----:B------:R-:W-:Y:S01]  /*7900*/  IMAD.U32 R5, RZ, RZ, UR46 ;  /* 0x0000002eff057e24 */ /* 0x000fe2000f8e00ff */
[----:B------:R-:W-:Y:S01]  /*7910*/  MOV R0, UR47 ;  /* 0x0000002f00007c02 */ /* 0x000fe20008000f00 */
[----:B------:R-:W-:Y:S03]  /*7920*/  UIADD3 UR4, UPT, UPT, UR46, 0x1, URZ ;  /* 0x000000012e047890 */ /* 0x000fe6000fffe0ff */
[----:B------:R-:W-:Y:S01]  /*7930*/  @P1 LEA R5, R5, UR43, 0x3 ;  /* 0x0000002b05051c11 */ /* 0x000fe2000f8e18ff */
[----:B------:R-:W-:Y:S04]  /*7940*/  UISETP.NE.AND UP0, UPT, UR4, 0x4, UPT ;  /* 0x000000040400788c */ /* 0x000fe8000bf05270 */
[----:B------:R-:W-:Y:S01]  /*7950*/  @P1 VIADD R5, R5, 0x60 ;  /* 0x0000006005051836 */ /* 0x000fe20000000000 */
[----:B------:R-:W-:Y:S04]  /*7960*/  USEL UR46, UR4, URZ, UP0 ;  /* 0x000000ff042e7287 */ /* 0x000fe80008000000 */
[----:B------:R-:W-:Y:S04]  /*7970*/  @P1 PRMT R0, R0, 0x654, R5 ;  /* 0x0000065400001816 */ /* 0x000fe80000000005 */
[----:B------:R3:W-:Y:S04]  /*7980*/  @P1 SYNCS.ARRIVE.TRANS64.RED.A1T0 RZ, [R0+URZ], RZ ;  /* 0x000000ff00ff19a7 */ /* 0x0007e800081004ff */
.L_x_122:
[----:B------:R-:W4:Y:S01]  /*7990*/  @P1 SYNCS.PHASECHK.TRANS64.TRYWAIT P0, [R3+URZ+0x40], R2 ;  /* 0x00004002030015a7 */ /* 0x000f2200080011ff */
[----:B------:R-:W-:Y:S01]  /*79a0*/  BSSY B1, `(.L_x_123) ;  /* 0x0000016000017945 */ /* 0x000fe20003800000 */
[----:B----4-:R-:W-:Y:S03]  /*79b0*/  @P1 SEL R47, RZ, 0x1, !P0 ;  /* 0x00000001ff2f1807 */ /* 0x010fe60004000000 */
[----:B------:R-:W-:Y:S05]  /*79c0*/  @!P1 BRA `(.L_x_124) ;  /* 0x00000000004c9947 */ /* 0x000fea0003800000 */
[----:B------:R-:W-:Y:S01]  /*79d0*/  ISETP.NE.AND P0, PT, R47, RZ, PT ;  /* 0x000000ff2f00720c */ /* 0x000fe20003f05270 */
[----:B------:R-:W-:Y:S01]  /*79e0*/  BSSY B0, `(.L_x_125) ;  /* 0x000000b000007945 */ /* 0x000fe20003800000 */
[----:B------:R-:W-:Y:S11]  /*79f0*/  ISETP.NE.AND P1, PT, R60, RZ, PT ;  /* 0x000000ff3c00720c */ /* 0x000ff60003f25270 */
[----:B------:R-:W-:Y:S02]  /*7a00*/  @!UPT UIADD3 URZ, UPT, UPT, URZ, URZ, URZ ;  /* 0x000000fffffff290 */ /* 0x000fe4000fffe0ff */
[C---:B------:R-:W-:Y:S01]  /*7a10*/  @P1 IMAD R6, R46.reuse, 0x2000, R93 ;  /* 0x000020002e061824 */ /* 0x040fe200078e025d */
[C---:B------:R-:W-:Y:S01]  /*7a20*/  @P1 LEA R4, R46.reuse, R91, 0xd ;  /* 0x0000005b2e041211 */ /* 0x040fe200078e68ff */
[C---:B------:R-:W-:Y:S02]  /*7a30*/  @P1 IMAD R5, R46.reuse, 0x2000, R92 ;  /* 0x000020002e051824 */ /* 0x040fe400078e025c */
[----:B------:R-:W-:Y:S01]  /*7a40*/  @P1 IMAD R2, R46, 0x2000, R87 ;  /* 0x000020002e021824 */ /* 0x000fe200078e0257 */
[----:B------:R-:W-:Y:S06]  /*7a50*/  @P0 BRA `(.L_x_126) ;  /* 0x00000000000c0947 */ /* 0x000fec0003800000 */
[----:B---3--:R-:W-:Y:S04]  /*7a60*/  SHF.L.U32 R0, R90, 0x1f, RZ ;  /* 0x0000001f5a007819 */ /* 0x008fe800000006ff */
[----:B------:R-:W3:Y:S02]  /*7a70*/  SYNCS.PHASECHK.TRANS64.TRYWAIT P0, [R3+URZ+0x40], R0 ;  /* 0x00004000030075a7 */ /* 0x000ee400080011ff */
[----:B---3--:R-:W-:Y:S05]  /*7a80*/  @!P0 BRA `(.L_x_127) ;  /* 0x0000003400048947 */ /* 0x008fea0003800000 */
.L_x_126:
[----:B------:R-:W-:Y:S05]  /*7a90*/  BSYNC B0 ;  /* 0x0000000000007941 */ /* 0x000fea0003800000 */
.L_x_125:
[----:B------:R-:W-:Y:S02]  /*7aa0*/  ISETP.NE.AND P0, PT, R60, RZ, PT ;  /* 0x000000ff3c00720c */ /* 0x000fe40003f05270 */
[----:B------:R-:W-:Y:S11]  /*7ab0*/  IADD3 R46, PT, PT, R46, 0x1, RZ ;  /* 0x000000012e2e7810 */ /* 0x000ff60007ffe0ff */
[----:B------:R4:W1:Y:S04]  /*7ac0*/  @P0 LDS.128 R48, [R6] ;  /* 0x0000000006300984 */ /* 0x0008680000000c00 */
[----:B------:R4:W1:Y:S04]  /*7ad0*/  @P0 LDS.128 R56, [R5+0x10] ;  /* 0x0000100005380984 */ /* 0x0008680000000c00 */
[----:B------:R4:W1:Y:S04]  /*7ae0*/  @P0 LDS.128 R64, [R4+0x20] ;  /* 0x0000200004400984 */ /* 0x0008680000000c00 */
[----:B------:R4:W1:Y:S02]  /*7af0*/  @P0 LDS.128 R72, [R2+0x30] ;  /* 0x0000300002480984 */ /* 0x0008640000000c00 */
.L_x_124:
[----:B------:R-:W-:Y:S05]  /*7b00*/  BSYNC B1 ;  /* 0x0000000000017941 */ /* 0x000fea0003800000 */
.L_x_123:
[----:B---3--:R-:W-:Y:S05]  /*7b10*/  VIADD R0, R39, 0x20 ;  /* 0x0000002027007836 */ /* 0x008fea0000000000 */
[----:B------:R-:W-:Y:S04]  /*7b20*/  SHF.R.U32.HI R0, RZ, 0x15, R0 ;  /* 0x00000015ff007819 */ /* 0x000fe80000011600 */
[----:B------:R-:W-:Y:S11]  /*7b30*/  LOP3.LUT P0, RZ, R0, 0x3, R81, 0x48, !PT ;  /* 0x0000000300ff7812 */ /* 0x000ff60007804851 */
[----:B------:R-:W-:Y:S02]  /*7b40*/  @!UPT UIADD3 URZ, UPT, UPT, URZ, URZ, URZ ;  /* 0x000000fffffff290 */ /* 0x000fe4000fffe0ff */
[----:B------:R-:W-:Y:S05]  /*7b50*/  @!P0 BRA `(.L_x_128) ;  /* 0x0000000000408947 */ /* 0x000fea0003800000 */
[----:B------:R-:W3:Y:S01]  /*7b60*/  LDCU.64 UR8, c[0x4][0x70] ;  /* 0x01000e00ff0877ac */ /* 0x000ee20008000a00 */
[----:B------:R-:W-:Y:S01]  /*7b70*/  MOV R3, 0x0 ;  /* 0x0000000000037802 */ /* 0x000fe20000000f00 */
[----:B------:R-:W-:Y:S02]  /*7b80*/  HFMA2 R12, -RZ, RZ, 0, 5.9604644775390625e-08 ;  /* 0x00000001ff0c7431 */ /* 0x000fe400000001ff */
[----:B------:R-:W-:Y:S02]  /*7b90*/  IMAD.MOV.U32 R8, RZ, RZ, 0x192 ;  /* 0x00000192ff087424 */ /* 0x000fe400078e00ff */
[----:B------:R-:W-:Y:S01]  /*7ba0*/  IMAD.MOV.U32 R13, RZ, RZ, RZ ;  /* 0x000000ffff0d7224 */ /* 0x000fe200078e00ff */
[----:B------:R-:W5:Y:S01]  /*7bb0*/  LDCU.64 UR6, c[0x4][0x78] ;  /* 0x01000f00ff0677ac */ /* 0x000f620008000a00 */
[----:B----4-:R-:W4:Y:S01]  /*7bc0*/  LDC.64 R2, c[0x4][R3] ;  /* 0x0100000003027b82 */ /* 0x010f220000000a00 */
[----:B------:R-:W2:Y:S01]  /*7bd0*/  LDCU.64 UR4, c[0x4][0x10] ;  /* 0x01000200ff0477ac */ /* 0x000ea20008000a00 */
[----:B---3--:R-:W-:Y:S01]  /*7be0*/  MOV R5, UR9 ;  /* 0x0000000900057c02 */ /* 0x008fe20008000f00 */
[----:B------:R-:W-:Y:S01]  /*7bf0*/  IMAD.U32 R4, RZ, RZ, UR8 ;  /* 0x00000008ff047e24 */ /* 0x000fe2000f8e00ff */
[----:B-----5:R-:W-:Y:S01]  /*7c00*/  MOV R7, UR7 ;  /* 0x0000000700077c02 */ /* 0x020fe20008000f00 */
[----:B------:R-:W-:Y:S01]  /*7c10*/  IMAD.U32 R6, RZ, RZ, UR6 ;  /* 0x00000006ff067e24 */ /* 0x000fe2000f8e00ff */
[----:B--2---:R-:W-:Y:S01]  /*7c20*/  MOV R11, UR5 ;  /* 0x00000005000b7c02 */ /* 0x004fe20008000f00 */
[----:B------:R-:W-:Y:S02]  /*7c30*/  IMAD.U32 R10, RZ, RZ, UR4 ;  /* 0x00000004ff0a7e24 */ /* 0x000fe4000f8e00ff */
[----:B------:R-:W-:Y:S07]  /*7c40*/  LEPC R20, `(.L_x_128) ;  /* 0x000000001014794e */ /* 0x000fee0000000000 */
[----:B-1--4-:R-:W-:Y:S05]  /*7c50*/  CALL.ABS.NOINC R2 ;  /* 0x0000000002007343 */ /* 0x012fea0003c00000 */
.L_x_128:
[----:B------:R-:W-:Y:S05]  /*7c60*/  WARPSYNC.ALL ;  /* 0x0000000000007948 */ /* 0x000fea0003800000 */
[----:B------:R-:W-:Y:S01]  /*7c70*/  R2UR UR4, R39 ;  /* 0x00000000270472ca */ /* 0x000fe200000e0000 */
[--C-:B-1----:R-:W-:Y:S01]  /*7c80*/  HADD2.F32 R40, -RZ, R48.reuse.H0_H0 ;  /* 0x20000030ff287230 */ /* 0x102fe20000004100 */
[----:B------:R-:W-:Y:S01]  /*7c90*/  ISETP.NE.AND P6, PT, R98, RZ, PT ;  /* 0x000000ff6200720c */ /* 0x000fe20003fc5270 */
[----:B------:R-:W-:Y:S01]  /*7ca0*/  HADD2.F32 R43, -RZ, R48.H1_H1 ;  /* 0x30000030ff2b7230 */ /* 0x000fe20000004100 */
[----:B------:R-:W-:Y:S01]  /*7cb0*/  MOV R52, UR46 ;  /* 0x0000002e00347c02 */ /* 0x000fe20008000f00 */
[----:B------:R-:W-:Y:S01]  /*7cc0*/  HADD2.F32 R42, -RZ, R49.H1_H1 ;  /* 0x30000031ff2a7230 */ /* 0x000fe20000004100 */
[----:B------:R-:W-:Y:S01]  /*7cd0*/  MOV R61, UR47 ;  /* 0x0000002f003d7c02 */ /* 0x000fe20008000f00 */
[----:B------:R-:W-:Y:S01]  /*7ce0*/  HADD2.F32 R45, -RZ, R51.H0_H0 ;  /* 0x20000033ff2d7230 */ /* 0x000fe20000004100 */
[----:B------:R-:W-:Y:S01]  /*7cf0*/  ISETP.NE.AND P0, PT, R95, RZ, PT ;  /* 0x000000ff5f00720c */ /* 0x000fe20003f05270 */
[----:B------:R-:W-:Y:S01]  /*7d00*/  HADD2.F32 R44, -RZ, R75.H1_H1 ;  /* 0x3000004bff2c7230 */ /* 0x000fe20000004100 */
[----:B------:R-:W-:Y:S01]  /*7d10*/  BSSY.RECONVERGENT B0, `(.L_x_129) ;  /* 0x000008d000007945 */ /* 0x000fe20003800200 */
[----:B------:R-:W-:Y:S02]  /*7d20*/  LEA R62, R46, UR43, 0x3 ;  /* 0x0000002b2e3e7c11 */ /* 0x000fe4000f8e18ff */
[----:B----4-:R-:W1:Y:S02]  /*7d30*/  LDTM.x32 R4, tmem[UR4+0x20] ;  /* 0x00002004000479ee */ /* 0x010e6400082c0000 */
[----:B------:R-:W-:Y:S02]  /*7d40*/  @P6 LEA R52, R52, UR43, 0x3 ;  /* 0x0000002b34346c11 */ /* 0x000fe4000f8e18ff */
[----:B------:R-:W-:Y:S02]  /*7d50*/  @P6 SHF.L.U32 R63, R90, 0x1f, RZ ;  /* 0x0000001f5a3f6819 */ /* 0x000fe400000006ff */
[----:B------:R-:W-:Y:S04]  /*7d60*/  @P6 IADD3 R52, PT, PT, R52, 0x60, RZ ;  /* 0x0000006034346810 */ /* 0x000fe80007ffe0ff */
[----:B------:R-:W-:Y:S01]  /*7d70*/  @P6 PRMT R61, R61, 0x654, R52 ;  /* 0x000006543d3d6816 */ /* 0x000fe20000000034 */
[C---:B-1----:R-:W-:Y:S01]  /*7d80*/  FMUL R0, R38.reuse, R4 ;  /* 0x0000000426007220 */ /* 0x042fe20000400000 */
[C---:B------:R-:W-:Y:S01]  /*7d90*/  FMUL R2, R38.reuse, R5 ;  /* 0x0000000526027220 */ /* 0x040fe20000400000 */
[C---:B------:R-:W-:Y:S01]  /*7da0*/  FMUL R3, R38.reuse, R6 ;  /* 0x0000000626037220 */ /* 0x040fe20000400000 */
[C---:B------:R-:W-:Y:S01]  /*7db0*/  FMUL R7, R38.reuse, R7 ;  /* 0x0000000726077220 */ /* 0x040fe20000400000 */
[C---:B------:R-:W-:Y:S01]  /*7dc0*/  FFMA R0, R41.reuse, R40, R0 ;  /* 0x0000002829007223 */ /* 0x040fe20000000000 */
[----:B------:R-:W-:Y:S02]  /*7dd0*/  HADD2.F32 R40, -RZ, R49.H0_H0 ;  /* 0x20000031ff287230 */ /* 0x000fe40000004100 */
[C---:B------:R-:W-:Y:S01]  /*7de0*/  FFMA R2, R41.reuse, R43, R2 ;  /* 0x0000002b29027223 */ /* 0x040fe20000000002 */
[--C-:B------:R-:W-:Y:S02]  /*7df0*/  HADD2.F32 R43, -RZ, R50.reuse.H0_H0 ;  /* 0x20000032ff2b7230 */ /* 0x100fe40000004100 */
[C---:B------:R-:W-:Y:S01]  /*7e00*/  FMUL R4, R38.reuse, R8 ;  /* 0x0000000826047220 */ /* 0x040fe20000400000 */
[----:B------:R-:W-:Y:S01]  /*7e10*/  FMUL R5, R38, R9 ;  /* 0x0000000926057220 */ /* 0x000fe20000400000 */
[C---:B------:R-:W-:Y:S01]  /*7e20*/  FFMA R3, R41.reuse, R40, R3 ;  /* 0x0000002829037223 */ /* 0x040fe20000000003 */
[----:B------:R-:W-:Y:S01]  /*7e30*/  HADD2.F32 R40, -RZ, R50.H1_H1 ;  /* 0x30000032ff287230 */ /* 0x000fe20000004100 */
[----:B------:R-:W-:Y:S01]  /*7e40*/  F2FP.F16.F32.PACK_AB R52, R2, R0 ;  /* 0x000000000234723e */ /* 0x000fe200000000ff */
[C---:B------:R-:W-:Y:S01]  /*7e50*/  FFMA R7, R41.reuse, R42, R7 ;  /* 0x0000002a29077223 */ /* 0x040fe20000000007 */
[C---:B------:R-:W-:Y:S01]  /*7e60*/  FFMA R4, R41.reuse, R43, R4 ;  /* 0x0000002b29047223 */ /* 0x040fe20000000004 */
[C---:B------:R-:W-:Y:S01]  /*7e70*/  FMUL R6, R38.reuse, R10 ;  /* 0x0000000a26067220 */ /* 0x040fe20000400000 */
[----:B------:R-:W-:Y:S02]  /*7e80*/  HADD2.F32 R42, -RZ, R51.H1_H1 ;  /* 0x30000033ff2a7230 */ /* 0x000fe40000004100 */
[----:B------:R-:W-:Y:S01]  /*7e90*/  FFMA R5, R41, R40, R5 ;  /* 0x0000002829057223 */ /* 0x000fe20000000005 */
[----:B------:R-:W-:Y:S01]  /*7ea0*/  F2FP.F16.F32.PACK_AB R53, R7, R3 ;  /* 0x000000030735723e */ /* 0x000fe200000000ff */
[----:B------:R-:W-:Y:S01]  /*7eb0*/  FFMA R6, R41, R45, R6 ;  /* 0x0000002d29067223 */ /* 0x000fe20000000006 */
[C---:B------:R-:W-:Y:S01]  /*7ec0*/  FMUL R11, R38.reuse, R11 ;  /* 0x0000000b260b7220 */ /* 0x040fe20000400000 */
[--C-:B------:R-:W-:Y:S01]  /*7ed0*/  HADD2.F32 R40, -RZ, R56.reuse.H0_H0 ;  /* 0x20000038ff287230 */ /* 0x100fe20000004100 */
[----:B------:R-:W-:Y:S01]  /*7ee0*/  F2FP.F16.F32.PACK_AB R54, R5, R4 ;  /* 0x000000040536723e */ /* 0x000fe200000000ff */
[C---:B------:R-:W-:Y:S01]  /*7ef0*/  FMUL R8, R38.reuse, R12 ;  /* 0x0000000c26087220 */ /* 0x040fe20000400000 */
[C---:B------:R-:W-:Y:S01]  /*7f00*/  FFMA R11, R41.reuse, R42, R11 ;  /* 0x0000002a290b7223 */ /* 0x040fe2000000000b */
[----:B------:R-:W-:Y:S02]  /*7f10*/  HADD2.F32 R42, -RZ, R56.H1_H1 ;  /* 0x30000038ff2a7230 */ /* 0x000fe40000004100 */
[C---:B------:R-:W-:Y:S01]  /*7f20*/  FMUL R9, R38.reuse, R13 ;  /* 0x0000000d26097220 */ /* 0x040fe20000400000 */
[--C-:B------:R-:W-:Y:S02]  /*7f30*/  HADD2.F32 R43, -RZ, R57.reuse.H0_H0 ;  /* 0x20000039ff2b7230 */ /* 0x100fe40000004100 */
[----:B------:R-:W-:Y:S01]  /*7f40*/  FFMA R8, R41, R40, R8 ;  /* 0x0000002829087223 */ /* 0x000fe20000000008 */
[----:B------:R-:W-:Y:S01]  /*7f50*/  F2FP.F16.F32.PACK_AB R55, R11, R6 ;  /* 0x000000060b37723e */ /* 0x000fe200000000ff */
[----:B------:R-:W-:Y:S01]  /*7f60*/  FFMA R9, R41, R42, R9 ;  /* 0x0000002a29097223 */ /* 0x000fe20000000009 */
[C---:B------:R-:W-:Y:S01]  /*7f70*/  FMUL R10, R38.reuse, R14 ;  /* 0x0000000e260a7220 */ /* 0x040fe20000400000 */
[----:B------:R-:W-:Y:S02]  /*7f80*/  HADD2.F32 R40, -RZ, R57.H1_H1 ;  /* 0x30000039ff287230 */ /* 0x000fe40000004100 */
[C---:B------:R-:W-:Y:S01]  /*7f90*/  FMUL R15, R38.reuse, R15 ;  /* 0x0000000f260f7220 */ /* 0x040fe20000400000 */
[----:B------:R1:W-:Y:S01]  /*7fa0*/  STS.128 [R93+0x2000], R52 ;  /* 0x002000345d007388 */ /* 0x0003e20000000c00 */
[----:B------:R-:W-:Y:S01]  /*7fb0*/  F2FP.F16.F32.PACK_AB R68, R9, R8 ;  /* 0x000000080944723e */ /* 0x000fe200000000ff */
[C---:B------:R-:W-:Y:S01]  /*7fc0*/  FFMA R10, R41.reuse, R43, R10 ;  /* 0x0000002b290a7223 */ /* 0x040fe2000000000a */
[--C-:B------:R-:W-:Y:S02]  /*7fd0*/  HADD2.F32 R43, -RZ, R58.reuse.H0_H0 ;  /* 0x2000003aff2b7230 */ /* 0x100fe40000004100 */
        /* <DEDUP_REMOVED lines=11> */
[--C-:B------:R-:W-:Y:S02]  /*8090*/  HADD2.F32 R43, -RZ, R64.reuse.H0_H0 ;  /* 0x20000040ff2b7230 */ /* 0x100fe40000004100 */
[C---:B------:R-:W-:Y:S01]  /*80a0*/  FFMA R14, R41.reuse, R45, R14 ;  /* 0x0000002d290e7223 */ /* 0x040fe2000000000e */
[C---:B------:R-:W-:Y:S01]  /*80b0*/  FMUL R16, R38.reuse, R20 ;  /* 0x0000001426107220 */ /* 0x040fe20000400000 */
        /* <DEDUP_REMOVED lines=17> */
[C---:B------:R-:W-:Y:S01]  /*81d0*/  FFMA R20, R41.reuse, R40, R20 ;  /* 0x0000002829147223 */ /* 0x040fe20000000014 */
[C---:B------:R-:W-:Y:S01]  /*81e0*/  FFMA R21, R41.reuse, R42, R21 ;  /* 0x0000002a29157223 */ /* 0x040fe20000000015 */
[----:B------:R-:W-:Y:S02]  /*81f0*/  HADD2.F32 R40, -RZ, R67.H1_H1 ;  /* 0x30000043ff287230 */ /* 0x000fe40000004100 */
[----:B------:R-:W-:Y:S01]  /*8200*/  FFMA R22, R41, R43, R22 ;  /* 0x0000002b29167223 */ /* 0x000fe20000000016 */
[C---:B------:R-:W-:Y:S01]  /*8210*/  FMUL R27, R38.reuse, R27 ;  /* 0x0000001b261b7220 */ /* 0x040fe20000400000 */
[--C-:B------:R-:W-:Y:S02]  /*8220*/  HADD2.F32 R43, -RZ, R72.reuse.H0_H0 ;  /* 0x20000048ff2b7230 */ /* 0x100fe40000004100 */
[C---:B------:R-:W-:Y:S01]  /*8230*/  FMUL R24, R38.reuse, R28 ;  /* 0x0000001c26187220 */ /* 0x040fe20000400000 */
[----:B------:R-:W-:Y:S02]  /*8240*/  HADD2.F32 R42, -RZ, R72.H1_H1 ;  /* 0x30000048ff2a7230 */ /* 0x000fe40000004100 */
[C---:B------:R-:W-:Y:S01]  /*8250*/  FMUL R25, R38.reuse, R29 ;  /* 0x0000001d26197220 */ /* 0x040fe20000400000 */
[--C-:B------:R-:W-:Y:S01]  /*8260*/  HADD2.F32 R45, -RZ, R73.reuse.H0_H0 ;  /* 0x20000049ff2d7230 */ /* 0x100fe20000004100 */
[----:B------:R-:W-:Y:S01]  /*8270*/  F2FP.F16.F32.PACK_AB R70, R13, R12 ;  /* 0x0000000c0d46723e */ /* 0x000fe200000000ff */
[C---:B------:R-:W-:Y:S01]  /*8280*/  FMUL R26, R38.reuse, R30 ;  /* 0x0000001e261a7220 */ /* 0x040fe20000400000 */
[----:B------:R-:W-:Y:S01]  /*8290*/  F2FP.F16.F32.PACK_AB R71, R19, R14 ;  /* 0x0000000e1347723e */ /* 0x000fe200000000ff */
[C---:B------:R-:W-:Y:S01]  /*82a0*/  FFMA R27, R41.reuse, R40, R27 ;  /* 0x00000028291b7223 */ /* 0x040fe2000000001b */
[C---:B------:R-:W-:Y:S01]  /*82b0*/  FFMA R24, R41.reuse, R43, R24 ;  /* 0x0000002b29187223 */ /* 0x040fe20000000018 */
[----:B------:R-:W-:Y:S02]  /*82c0*/  HADD2.F32 R40, -RZ, R73.H1_H1 ;  /* 0x30000049ff287230 */ /* 0x000fe40000004100 */
[C---:B------:R-:W-:Y:S01]  /*82d0*/  FFMA R25, R41.reuse, R42, R25 ;  /* 0x0000002a29197223 */ /* 0x040fe20000000019 */
[----:B------:R1:W-:Y:S01]  /*82e0*/  STS.128 [R92+0x2010], R68 ;  /* 0x002010445c007388 */ /* 0x0003e20000000c00 */
[C---:B------:R-:W-:Y:S01]  /*82f0*/  FMUL R31, R38.reuse, R31 ;  /* 0x0000001f261f7220 */ /* 0x040fe20000400000 */
[--C-:B------:R-:W-:Y:S02]  /*8300*/  HADD2.F32 R43, -RZ, R74.reuse.H0_H0 ;  /* 0x2000004aff2b7230 */ /* 0x100fe40000004100 */
[C---:B------:R-:W-:Y:S01]  /*8310*/  FFMA R26, R41.reuse, R45, R26 ;  /* 0x0000002d291a7223 */ /* 0x040fe2000000001a */
        /* <DEDUP_REMOVED lines=30> */
[----:B------:R-:W-:Y:S02]  /*8500*/  UIADD3 UR13, UPT, UPT, UR49, 0x20, URZ ;  /* 0x00000020310d7890 */ /* 0x000fe4000fffe0ff */
[----:B------:R-:W-:Y:S01]  /*8510*/  UIADD3 UR12, UPT, UPT, UR43, 0x2200, URZ ;  /* 0x000022002b0c7890 */ /* 0x000fe2000fffe0ff */
[----:B------:R-:W-:Y:S01]  /*8520*/  UMOV UR14, UR50 ;  /* 0x00000032000e7c82 */ /* 0x000fe20008000000 */
[----:B------:R-:W-:Y:S01]  /*8530*/  UMOV UR15, UR36 ;  /* 0x00000024000f7c82 */ /* 0x000fe20008000000 */
[----:B------:R-:W-:Y:S02]  /*8540*/  UIADD3 UR9, UPT, UPT, UR49, 0xa0, URZ ;  /* 0x000000a031097890 */ /* 0x000fe4000fffe0ff */
[----:B------:R-:W-:Y:S01]  /*8550*/  UIADD3 UR8, UPT, UPT, UR43, 0x3200, URZ ;  /* 0x000032002b087890 */ /* 0x000fe2000fffe0ff */
[----:B------:R-:W-:Y:S01]  /*8560*/  UMOV UR10, UR50 ;  /* 0x00000032000a7c82 */ /* 0x000fe20008000000 */
[----:B------:R-:W-:Y:S01]  /*8570*/  UMOV UR11, UR36 ;  /* 0x00000024000b7c82 */ /* 0x000fe20008000000 */
[----:B---3--:R-:W-:Y:S04]  /*8580*/  UIADD3 UR4, UP0, UPT, UR6, 0x680, URZ ;  /* 0x0000068006047890 */ /* 0x008fe8000ff1e0ff */
[----:B------:R-:W-:Y:S09]  /*8590*/  UIADD3.X UR5, UPT, UPT, URZ, UR7, URZ, UP0, !UPT ;  /* 0x00000007ff057290 */ /* 0x000ff200087fe4ff */
[----:B------:R3:W-:Y:S01]  /*85a0*/  UTMASTG.3D [UR12], [UR4] ;  /* 0x0000000c040073b5 */ /* 0x0007e20008010000 */
[----:B------:R3:W-:Y:S01]  /*85b0*/  UTMASTG.3D [UR8], [UR4] ;  /* 0x00000008040073b5 */ /* 0x0007e20008010000 */
[----:B------:R0:W-:Y:S01]  /*85c0*/  UTMACMDFLUSH ;  /* 0x00000000000079b7 */ /* 0x0001e20000000000 */
[----:B---3--:R-:W-:Y:S04]  /*85d0*/  DEPBAR.LE SB0, 0x1 ;  /* 0x000080400000791a */ /* 0x008fe80000000000 */
.L_x_130:
[----:B------:R-:W-:Y:S05]  /*85e0*/  BSYNC.RECONVERGENT B0 ;  /* 0x0000000000007941 */ /* 0x000fea0003800200 */
.L_x_129:
[----:B------:R-:W-:Y:S01]  /*85f0*/  BAR.SYNC.DEFER_BLOCKING 0x1, 0x80 ;  /* 0x0042000000007b1d */ /* 0x000fe20000010000 */
[----:B------:R-:W-:Y:S04]  /*8600*/  UIADD3 UR4, UPT, UPT, UR46, 0x1, URZ ;  /* 0x000000012e047890 */ /* 0x000fe8000fffe0ff */
[----:B------:R-:W-:Y:S04]  /*8610*/  UISETP.NE.AND UP0, UPT, UR4, 0x4, UPT ;  /* 0x000000040400788c */ /* 0x000fe8000bf05270 */
[----:B------:R-:W-:Y:S01]  /*8620*/  USEL UR44, UR4, URZ, UP0 ;  /* 0x000000ff042c7287 */ /* 0x000fe20008000000 */
[----:B------:R3:W-:Y:S01]  /*8630*/  @P6 SYNCS.ARRIVE.TRANS64.RED.A1T0 RZ, [R61+URZ], RZ ;  /* 0x000000ff3dff69a7 */ /* 0x0007e200081004ff */
[----:B------:R-:W-:Y:S01]  /*8640*/  BSSY B1, `(.L_x_131) ;  /* 0x0000017000017945 */ /* 0x000fe20003800000 */
[----:B------:R-:W4:Y:S02]  /*8650*/  @P6 SYNCS.PHASECHK.TRANS64.TRYWAIT P0, [R62+URZ+0x40], R63 ;  /* 0x0000403f3e0065a7 */ /* 0x000f2400080011ff */
[----:B----4-:R-:W-:Y:S01]  /*8660*/  @P6 SEL R47, RZ, 0x1, !P0 ;  /* 0x00000001ff2f6807 */ /* 0x010fe20004000000 */
[----:B---3--:R-:W-:Y:S06]  /*8670*/  @!P6 BRA `(.L_x_132) ;  /* 0x00000000004ce947 */ /* 0x008fec0003800000 */
        /* <DEDUP_REMOVED lines=9> */
[----:B------:R-:W-:Y:S04]  /*8710*/  SHF.L.U32 R5, R90, 0x1f, RZ ;  /* 0x0000001f5a057819 */ /* 0x000fe800000006ff */
[----:B------:R-:W3:Y:S02]  /*8720*/  SYNCS.PHASECHK.TRANS64.TRYWAIT P0, [R62+URZ+0x40], R5 ;  /* 0x000040053e0075a7 */ /* 0x000ee400080011ff */
[----:B---3--:R-:W-:Y:S05]  /*8730*/  @!P0 BRA `(.L_x_135) ;  /* 0x0000002400ec8947 */ /* 0x008fea0003800000 */
.L_x_134:
[----:B------:R-:W-:Y:S05]  /*8740*/  BSYNC B0 ;  /* 0x0000000000007941 */ /* 0x000fea0003800000 */
.L_x_133:
[----:B------:R-:W-:Y:S02]  /*8750*/  ISETP.NE.AND P0, PT, R60, RZ, PT ;  /* 0x000000ff3c00720c */ /* 0x000fe40003f05270 */
[----:B------:R-:W-:Y:S11]  /*8760*/  IADD3 R46, PT, PT, R46, 0x1, RZ ;  /* 0x000000012e2e7810 */ /* 0x000ff60007ffe0ff */
[----:B------:R4:W1:Y:S04]  /*8770*/  @P0 LDS.128 R48, [R4] ;  /* 0x0000000004300984 */ /* 0x0008680000000c00 */
[----:B------:R4:W1:Y:S04]  /*8780*/  @P0 LDS.128 R56, [R3+0x10] ;  /* 0x0000100003380984 */ /* 0x0008680000000c00 */
[----:B------:R4:W1:Y:S04]  /*8790*/  @P0 LDS.128 R64, [R2+0x20] ;  /* 0x0000200002400984 */ /* 0x0008680000000c00 */
[----:B------:R4:W1:Y:S02]  /*87a0*/  @P0 LDS.128 R72, [R0+0x30] ;  /* 0x0000300000480984 */ /* 0x0008640000000c00 */
.L_x_132:
[----:B------:R-:W-:Y:S05]  /*87b0*/  BSYNC B1 ;  /* 0x0000000000017941 */ /* 0x000fea0003800000 */
.L_x_131:
[----:B----4-:R-:W-:Y:S05]  /*87c0*/  VIADD R0, R39, 0x40 ;  /* 0x0000004027007836 */ /* 0x010fea0000000000 */
        /* <DEDUP_REMOVED lines=9> */
[----:B------:R-:W4:Y:S01]  /*8860*/  LDCU.64 UR6, c[0x4][0x78] ;  /* 0x01000f00ff0677ac */ /* 0x000f220008000a00 */
[----:B------:R-:W1:Y:S01]  /*8870*/  LDC.64 R2, c[0x4][R3] ;  /* 0x0100000003027b82 */ /* 0x000e620000000a00 */
[----:B------:R-:W5:Y:S01]  /*8880*/  LDCU.64 UR4, c[0x4][0x10] ;  /* 0x01000200ff0477ac */ /* 0x000f620008000a00 */
[----:B---3--:R-:W-:Y:S01]  /*8890*/  MOV R5, UR9 ;  /* 0x0000000900057c02 */ /* 0x008fe20008000f00 */
[----:B------:R-:W-:Y:S01]  /*88a0*/  IMAD.U32 R4, RZ, RZ, UR8 ;  /* 0x00000008ff047e24 */ /* 0x000fe2000f8e00ff */
[----:B----4-:R-:W-:Y:S01]  /*88b0*/  MOV R7, UR7 ;  /* 0x0000000700077c02 */ /* 0x010fe20008000f00 */
[----:B------:R-:W-:Y:S01]  /*88c0*/  IMAD.U32 R6, RZ, RZ, UR6 ;  /* 0x00000006ff067e24 */ /* 0x000fe2000f8e00ff */
[----:B-----5:R-:W-:Y:S01]  /*88d0*/  MOV R11, UR5 ;  /* 0x00000005000b7c02 */ /* 0x020fe20008000f00 */
[----:B------:R-:W-:Y:S02]  /*88e0*/  IMAD.U32 R10, RZ, RZ, UR4 ;  /* 0x00000004ff0a7e24 */ /* 0x000fe4000f8e00ff */
[----:B------:R-:W-:Y:S07]  /*88f0*/  LEPC R20, `(.L_x_136) ;  /* 0x000000001014794e */ /* 0x000fee0000000000 */
[----:B-12---:R-:W-:Y:S05]  /*8900*/  CALL.ABS.NOINC R2 ;  /* 0x0000000002007343 */ /* 0x006fea0003c00000 */
.L_x_136:
        /* <DEDUP_REMOVED lines=12> */
[----:B---3--:R-:W-:Y:S02]  /*89d0*/  LEA R62, R46, UR43, 0x3 ;  /* 0x0000002b2e3e7c11 */ /* 0x008fe4000f8e18ff */
[----:B------:R-:W1:Y:S02]  /*89e0*/  LDTM.x32 R4, tmem[UR4+0x40] ;  /* 0x00004004000479ee */ /* 0x000e6400082c0000 */
        /* <DEDUP_REMOVED lines=138> */
.L_x_138:
[----:B------:R-:W-:Y:S05]  /*9290*/  BSYNC.RECONVERGENT B0 ;  /* 0x0000000000007941 */ /* 0x000fea0003800200 */
.L_x_137:
        /* <DEDUP_REMOVED lines=21> */
.L_x_142:
[----:B------:R-:W-:Y:S05]  /*93f0*/  BSYNC B0 ;  /* 0x0000000000007941 */ /* 0x000fea0003800000 */
.L_x_141:
[----:B------:R-:W-:Y:S11]  /*9400*/  ISETP.NE.AND P0, PT, R60, RZ, PT ;  /* 0x000000ff3c00720c */ /* 0x000ff60003f05270 */
[----:B------:R-:W-:Y:S02]  /*9410*/  @!UPT UIADD3 URZ, UPT, UPT, URZ, URZ, URZ ;  /* 0x000000fffffff290 */ /* 0x000fe4000fffe0ff */
[----:B------:R4:W1:Y:S04]  /*9420*/  @P0 LDS.128 R48, [R3] ;  /* 0x0000000003300984 */ /* 0x0008680000000c00 */
[----:B------:R4:W1:Y:S04]  /*9430*/  @P0 LDS.128 R56, [R2+0x10] ;  /* 0x0000100002380984 */ /* 0x0008680000000c00 */
[----:B------:R4:W1:Y:S04]  /*9440*/  @P0 LDS.128 R64, [R0+0x20] ;  /* 0x0000200000400984 */ /* 0x0008680000000c00 */
[----:B------:R4:W1:Y:S02]  /*9450*/  @P0 LDS.128 R72, [R46+0x30] ;  /* 0x000030002e480984 */ /* 0x0008640000000c00 */
.L_x_140:
[----:B------:R-:W-:Y:S05]  /*9460*/  BSYNC B1 ;  /* 0x0000000000017941 */ /* 0x000fea0003800000 */
.L_x_139:
        /* <DEDUP_REMOVED lines=21> */
.L_x_144:
[----:B------:R-:W-:Y:S01]  /*95c0*/  ISETP.NE.AND P0, PT, R95, RZ, PT ;  /* 0x000000ff5f00720c */ /* 0x000fe20003f05270 */
[----:B------:R-:W-:Y:S05]  /*95d0*/  WARPSYNC.ALL ;  /* 0x0000000000007948 */ /* 0x000fea0003800000 */
[----:B------:R-:W-:Y:S01]  /*95e0*/  R2UR UR4, R39 ;  /* 0x00000000270472ca */ /* 0x000fe200000e0000 */
[--C-:B-1----:R-:W-:Y:S01]  /*95f0*/  HADD2.F32 R40, -RZ, R48.reuse.H0_H0 ;  /* 0x20000030ff287230 */ /* 0x102fe20000004100 */
[----:B------:R-:W-:Y:S01]  /*9600*/  IADD3 R99, PT, PT, R99, 0xd0, RZ ;  /* 0x000000d063637810 */ /* 0x000fe20007ffe0ff */
[----:B------:R-:W-:Y:S01]  /*9610*/  HADD2.F32 R42, -RZ, R48.H1_H1 ;  /* 0x30000030ff2a7230 */ /* 0x000fe20000004100 */
[----:B------:R-:W-:Y:S01]  /*9620*/  BSSY.RECONVERGENT B0, `(.L_x_145) ;  /* 0x000008e000007945 */ /* 0x000fe20003800200 */
[--C-:B------:R-:W-:Y:S01]  /*9630*/  HADD2.F32 R43, -RZ, R49.reuse.H0_H0 ;  /* 0x20000031ff2b7230 */ /* 0x100fe20000004100 */
[----:B------:R-:W-:Y:S01]  /*9640*/  LOP3.LUT R99, R99, 0xfefffff8, RZ, 0xc0, !PT ;  /* 0xfefffff863637812 */ /* 0x000fe200078ec0ff */
[----:B------:R-:W-:Y:S02]  /*9650*/  HADD2.F32 R44, -RZ, R49.H1_H1 ;  /* 0x30000031ff2c7230 */ /* 0x000fe40000004100 */
[--C-:B------:R-:W-:Y:S02]  /*9660*/  HADD2.F32 R45, -RZ, R50.reuse.H0_H0 ;  /* 0x20000032ff2d7230 */ /* 0x100fe40000004100 */
[----:B------:R-:W-:Y:S02]  /*9670*/  HADD2.F32 R46, -RZ, R50.H1_H1 ;  /* 0x30000032ff2e7230 */ /* 0x000fe40000004100 */
[----:B---3--:R-:W1:Y:S01]  /*9680*/  LDTM.x32 R4, tmem[UR4+0x60] ;  /* 0x00006004000479ee */ /* 0x008e6200082c0000 */
[----:B------:R-:W-:Y:S01]  /*9690*/  NOP ;  /* 0x0000000000007918 */ /* 0x000fe20000000000 */
[----:B-1----:R1:W-:Y:S01]  /*96a0*/  SYNCS.ARRIVE.TRANS64.RED.A1T0 RZ, [R99+URZ], RZ ;  /* 0x000000ff63ff79a7 */ /* 0x0023e200081004ff */
[--C-:B------:R-:W-:Y:S02]  /*96b0*/  HADD2.F32 R47, -RZ, R51.reuse.H0_H0 ;  /* 0x20000033ff2f7230 */ /* 0x100fe40000004100 */
[----:B------:R-:W-:Y:S02]  /*96c0*/  HADD2.F32 R48, -RZ, R51.H1_H1 ;  /* 0x30000033ff307230 */ /* 0x000fe40000004100 */
        /* <DEDUP_REMOVED lines=9> */
[C---:B------:R-:W-:Y:S01]  /*9760*/  FMUL R4, R38.reuse, R4 ;  /* 0x0000000426047220 */ /* 0x040fe20000400000 */
[C---:B------:R-:W-:Y:S01]  /*9770*/  FMUL R5, R38.reuse, R5 ;  /* 0x0000000526057220 */ /* 0x040fe20000400000 */
[C---:B------:R-:W-:Y:S01]  /*9780*/  FMUL R6, R38.reuse, R6 ;  /* 0x0000000626067220 */ /* 0x040fe20000400000 */
[C---:B------:R-:W-:Y:S01]  /*9790*/  FMUL R7, R38.reuse, R7 ;  /* 0x0000000726077220 */ /* 0x040fe20000400000 */
[C---:B------:R-:W-:Y:S01]  /*97a0*/  FFMA R4, R41.reuse, R40, R4 ;  /* 0x0000002829047223 */ /* 0x040fe20000000004 */
[C---:B------:R-:W-:Y:S01]  /*97b0*/  FFMA R5, R41.reuse, R42, R5 ;  /* 0x0000002a29057223 */ /* 0x040fe20000000005 */
[C---:B------:R-:W-:Y:S01]  /*97c0*/  FFMA R6, R41.reuse, R43, R6 ;  /* 0x0000002b29067223 */ /* 0x040fe20000000006 */
[----:B------:R-:W-:Y:S01]  /*97d0*/  FFMA R7, R41, R44, R7 ;  /* 0x0000002c29077223 */ /* 0x000fe20000000007 */
[C---:B------:R-:W-:Y:S01]  /*97e0*/  FMUL R8, R38.reuse, R8 ;  /* 0x0000000826087220 */ /* 0x040fe20000400000 */
[C---:B------:R-:W-:Y:S01]  /*97f0*/  FMUL R9, R38.reuse, R9 ;  /* 0x0000000926097220 */ /* 0x040fe20000400000 */
[----:B------:R-:W-:Y:S01]  /*9800*/  F2FP.F16.F32.PACK_AB R100, R5, R4 ;  /* 0x000000040564723e */ /* 0x000fe200000000ff */
[C---:B------:R-:W-:Y:S01]  /*9810*/  FMUL R10, R38.reuse, R10 ;  /* 0x0000000a260a7220 */ /* 0x040fe20000400000 */
[----:B------:R-:W-:Y:S01]  /*9820*/  F2FP.F16.F32.PACK_AB R101, R7, R6 ;  /* 0x000000060765723e */ /* 0x000fe200000000ff */
[C---:B------:R-:W-:Y:S01]  /*9830*/  FFMA R8, R41.reuse, R45, R8 ;  /* 0x0000002d29087223 */ /* 0x040fe20000000008 */
[C---:B------:R-:W-:Y:S01]  /*9840*/  FFMA R9, R41.reuse, R46, R9 ;  /* 0x0000002e29097223 */ /* 0x040fe20000000009 */
[----:B------:R-:W-:Y:S01]  /*9850*/  FFMA R10, R41, R47, R10 ;  /* 0x0000002f290a7223 */ /* 0x000fe2000000000a */
[C---:B------:R-:W-:Y:S01]  /*9860*/  FMUL R11, R38.reuse, R11 ;  /* 0x0000000b260b7220 */ /* 0x040fe20000400000 */
[C---:B------:R-:W-:Y:S01]  /*9870*/  FMUL R0, R38.reuse, R12 ;  /* 0x0000000c26007220 */ /* 0x040fe20000400000 */
[C---:B------:R-:W-:Y:S01]  /*9880*/  FMUL R2, R38.reuse, R13 ;  /* 0x0000000d26027220 */ /* 0x040fe20000400000 */
[----:B------:R-:W-:Y:S01]  /*9890*/  F2FP.F16.F32.PACK_AB R102, R9, R8 ;  /* 0x000000080966723e */ /* 0x000fe200000000ff */
[C---:B------:R-:W-:Y:S01]  /*98a0*/  FFMA R11, R41.reuse, R48, R11 ;  /* 0x00000030290b7223 */ /* 0x040fe2000000000b */
[C---:B------:R-:W-:Y:S01]  /*98b0*/  FFMA R0, R41.reuse, R49, R0 ;  /* 0x0000003129007223 */ /* 0x040fe20000000000 */
[C---:B------:R-:W-:Y:S01]  /*98c0*/  FFMA R2, R41.reuse, R51, R2 ;  /* 0x0000003329027223 */ /* 0x040fe20000000002 */
[C---:B------:R-:W-:Y:S01]  /*98d0*/  FMUL R3, R38.reuse, R14 ;  /* 0x0000000e26037220 */ /* 0x040fe20000400000 */
[C---:B------:R-:W-:Y:S01]  /*98e0*/  FMUL R15, R38.reuse, R15 ;  /* 0x0000000f260f7220 */ /* 0x040fe20000400000 */
[C---:B------:R-:W-:Y:S01]  /*98f0*/  FMUL R12, R38.reuse, R16 ;  /* 0x00000010260c7220 */ /* 0x040fe20000400000 */
[C---:B------:R-:W-:Y:S01]  /*9900*/  FMUL R13, R38.reuse, R17 ;  /* 0x00000011260d7220 */ /* 0x040fe20000400000 */
[C---:B------:R-:W-:Y:S01]  /*9910*/  FFMA R3, R41.reuse, R50, R3 ;  /* 0x0000003229037223 */ /* 0x040fe20000000003 */
[C---:B------:R-:W-:Y:S01]  /*9920*/  FMUL R14, R38.reuse, R18 ;  /* 0x00000012260e7220 */ /* 0x040fe20000400000 */
[----:B------:R-:W-:Y:S01]  /*9930*/  FFMA R15, R41, R52, R15 ;  /* 0x00000034290f7223 */ /* 0x000fe2000000000f */
[C---:B------:R-:W-:Y:S01]  /*9940*/  FMUL R19, R38.reuse, R19 ;  /* 0x0000001326137220 */ /* 0x040fe20000400000 */
[----:B------:R-:W-:Y:S01]  /*9950*/  F2FP.F16.F32.PACK_AB R103, R11, R10 ;  /* 0x0000000a0b67723e */ /* 0x000fe200000000ff */
[C---:B------:R-:W-:Y:S01]  /*9960*/  FFMA R12, R41.reuse, R53, R12 ;  /* 0x00000035290c7223 */ /* 0x040fe2000000000c */
[----:B------:R-:W-:Y:S02]  /*9970*/  HADD2.F32 R58, -RZ, R64.H1_H1 ;  /* 0x30000040ff3a7230 */ /* 0x000fe40000004100 */
[C---:B------:R-:W-:Y:S01]  /*9980*/  FMUL R16, R38.reuse, R20 ;  /* 0x0000001426107220 */ /* 0x040fe20000400000 */
[C---:B------:R-:W-:Y:S01]  /*9990*/  FFMA R13, R41.reuse, R54, R13 ;  /* 0x00000036290d7223 */ /* 0x040fe2000000000d */
[----:B------:R1:W-:Y:S01]  /*99a0*/  STS.128 [R93+0x6000], R100 ;  /* 0x006000645d007388 */ /* 0x0003e20000000c00 */
[--C-:B------:R-:W-:Y:S02]  /*99b0*/  HADD2.F32 R59, -RZ, R65.reuse.H0_H0 ;  /* 0x20000041ff3b7230 */ /* 0x100fe40000004100 */
[C---:B------:R-:W-:Y:S01]  /*99c0*/  FMUL R17, R38.reuse, R21 ;  /* 0x0000001526117220 */ /* 0x040fe20000400000 */
[C---:B------:R-:W-:Y:S01]  /*99d0*/  FFMA R14, R41.reuse, R55, R14 ;  /* 0x00000037290e7223 */ /* 0x040fe2000000000e */
[----:B------:R-:W-:Y:S02]  /*99e0*/  HADD2.F32 R60, -RZ, R65.H1_H1 ;  /* 0x30000041ff3c7230 */ /* 0x000fe40000004100 */
[C---:B------:R-:W-:Y:S01]  /*99f0*/  FMUL R18, R38.reuse, R22 ;  /* 0x0000001626127220 */ /* 0x040fe20000400000 */
[C---:B------:R-:W-:Y:S01]  /*9a00*/  FFMA R19, R41.reuse, R56, R19 ;  /* 0x0000003829137223 */ /* 0x040fe20000000013 */
        /* <DEDUP_REMOVED lines=13> */
[----:B------:R-:W-:Y:S01]  /*9ae0*/  FMUL R27, R38, R27 ;  /* 0x0000001b261b7220 */ /* 0x000fe20000400000 */
[----:B------:R-:W-:Y:S01]  /*9af0*/  F2FP.F16.F32.PACK_AB R104, R2, R0 ;  /* 0x000000000268723e */ /* 0x000fe200000000ff */
[----:B------:R-:W-:Y:S01]  /*9b00*/  FFMA R20, R41, R61, R20 ;  /* 0x0000003d29147223 */ /* 0x000fe20000000014 */
[----:B------:R-:W-:Y:S01]  /*9b10*/  F2FP.F16.F32.PACK_AB R105, R15, R3 ;  /* 0x000000030f69723e */ /* 0x000fe200000000ff */
[----:B------:R-:W-:Y:S01]  /*9b20*/  HADD2.F32 R66, -RZ, R72.H1_H1 ;  /* 0x30000048ff427230 */ /* 0x000fe20000004100 */
[----:B------:R-:W-:Y:S01]  /*9b30*/  F2FP.F16.F32.PACK_AB R106, R13, R12 ;  /* 0x0000000c0d6a723e */ /* 0x000fe200000000ff */
[C---:B------:R-:W-:Y:S01]  /*9b40*/  FMUL R24, R38.reuse, R28 ;  /* 0x0000001c26187220 */ /* 0x040fe20000400000 */
[----:B------:R-:W-:Y:S01]  /*9b50*/  F2FP.F16.F32.PACK_AB R107, R19, R14 ;  /* 0x0000000e136b723e */ /* 0x000fe200000000ff */
[C---:B------:R-:W-:Y:S01]  /*9b60*/  FFMA R21, R41.reuse, R62, R21 ;  /* 0x0000003e29157223 */ /* 0x040fe20000000015 */
[--C-:B------:R-:W-:Y:S02]  /*9b70*/  HADD2.F32 R67, -RZ, R73.reuse.H0_H0 ;  /* 0x20000049ff437230 */ /* 0x100fe40000004100 */
[C---:B------:R-:W-:Y:S01]  /*9b80*/  FMUL R25, R38.reuse, R29 ;  /* 0x0000001d26197220 */ /* 0x040fe20000400000 */
[C---:B------:R-:W-:Y:S01]  /*9b90*/  FFMA R22, R41.reuse, R63, R22 ;  /* 0x0000003f29167223 */ /* 0x040fe20000000016 */
[----:B------:R1:W-:Y:S01]  /*9ba0*/  STS.128 [R92+0x6010], R104 ;  /* 0x006010685c007388 */ /* 0x0003e20000000c00 */
        /* <DEDUP_REMOVED lines=53> */
.L_x_146:
[----:B------:R-:W-:Y:S05]  /*9f00*/  BSYNC.RECONVERGENT B0 ;  /* 0x0000000000007941 */ /* 0x000fea0003800200 */
.L_x_145:
[----:B------:R-:W-:Y:S01]  /*9f10*/  BAR.SYNC.DEFER_BLOCKING 0x1, 0x80 ;  /* 0x0042000000007b1d */ /* 0x000fe20000010000 */
[----:B------:R-:W-:Y:S01]  /*9f20*/  UISETP.NE.AND UP0, UPT, UR52, -0x4, UPT ;  /* 0xfffffffc3400788c */ /* 0x000fe2000bf05270 */
[----:B------:R-:W-:Y:S08]  /*9f30*/  IADD3 R0, PT, PT, R36, 0x1, RZ ;  /* 0x0000000124007810 */ /* 0x000ff00007ffe0ff */
[----:B------:R-:W-:Y:S05]  /*9f40*/  BRA.U !UP0, `(.L_x_147) ;  /* 0x0000000108287547 */ /* 0x000fea000b800000 */
[----:B------:R-:W-:Y:S01]  /*9f50*/  ISETP.NE.AND P0, PT, R98, RZ, PT ;  /* 0x000000ff6200720c */ /* 0x000fe20003f05270 */
[----:B------:R-:W-:Y:S01]  /*9f60*/  IMAD.U32 R3, RZ, RZ, UR46 ;  /* 0x0000002eff037e24 */ /* 0x000fe2000f8e00ff */
[----:B------:R-:W-:Y:S01]  /*9f70*/  UIADD3 UR4, UPT, UPT, UR46, 0x1, URZ ;  /* 0x000000012e047890 */ /* 0x000fe2000fffe0ff */
[----:B------:R-:W-:Y:S03]  /*9f80*/  IMAD.U32 R2, RZ, RZ, UR47 ;  /* 0x0000002fff027e24 */ /* 0x000fe6000f8e00ff */
[----:B------:R-:W-:Y:S04]  /*9f90*/  UISETP.NE.AND UP0, UPT, UR4, 0x4, UPT ;  /* 0x000000040400788c */ /* 0x000fe8000bf05270 */
[----:B------:R-:W-:Y:S03]  /*9fa0*/  USEL UR46, UR4, URZ, UP0 ;  /* 0x000000ff042e7287 */ /* 0x000fe60008000000 */
[----:B------:R-:W-:Y:S05]  /*9fb0*/  @P0 LEA R3, R3, UR43, 0x3 ;  /* 0x0000002b03030c11 */ /* 0x000fea000f8e18ff */
[----:B------:R-:W-:Y:S05]  /*9fc0*/  @P0 VIADD R3, R3, 0x60 ;  /* 0x0000006003030836 */ /* 0x000fea0000000000 */
[----:B------:R-:W-:Y:S04]  /*9fd0*/  @P0 PRMT R2, R2, 0x654, R3 ;  /* 0x0000065402020816 */ /* 0x000fe80000000003 */
[----:B------:R3:W-:Y:S03]  /*9fe0*/  @P0 SYNCS.ARRIVE.TRANS64.RED.A1T0 RZ, [R2+URZ], RZ ;  /* 0x000000ff02ff09a7 */ /* 0x0007e600081004ff */
.L_x_147:
[----:B------:R-:W-:Y:S01]  /*9ff0*/  R2UR UR4, R82 ;  /* 0x00000000520472ca */ /* 0x000fe200000e0000 */
[----:B------:R-:W-:Y:S01]  /*a000*/  UISETP.NE.AND UP0, UPT, UR62, URZ, UPT ;  /* 0x000000ff3e00728c */ /* 0x000fe2000bf05270 */
[----:B------:R-:W-:Y:S01]  /*a010*/  ISETP.NE.AND P0, PT, R86, 0x2, PT ;  /* 0x000000025600780c */ /* 0x000fe20003f05270 */
[----:B------:R-:W-:Y:S01]  /*a020*/  UIADD3 UR26, UPT, UPT, UR38, UR63, URZ ;  /* 0x0000003f261a7290 */ /* 0x000fe2000fffe0ff */
[----:B------:R-:W-:Y:S01]  /*a030*/  ISETP.NE.AND P1, PT, R0, 0x4, PT ;  /* 0x000000040000780c */ /* 0x000fe20003f25270 */
[----:B------:R-:W-:Y:S01]  /*a040*/  UIADD3 UR52, UPT, UPT, UR52, 0x4, URZ ;  /* 0x0000000434347890 */ /* 0x000fe2000fffe0ff */
[----:B------:R-:W-:Y:S01]  /*a050*/  SEL R3, RZ, 0x1, P0 ;  /* 0x00000001ff037807 */ /* 0x000fe20000000000 */
[----:B------:R-:W-:Y:S01]  /*a060*/  UMOV UR36, UR61 ;  /* 0x0000003d00247c82 */ /* 0x000fe20008000000 */
[----:B---3--:R-:W-:Y:S02]  /*a070*/  SEL R2, RZ, 0x1, P1 ;  /* 0x00000001ff027807 */ /* 0x008fe40000800000 */
[----:B------:R-:W-:Y:S02]  /*a080*/  LOP3.LUT R88, R88, R3, RZ, 0x3c, !PT ;  /* 0x0000000358587212 */ /* 0x000fe400078e3cff */
[----:B------:R-:W-:Y:S01]  /*a090*/  LOP3.LUT R89, R89, R2, RZ, 0x3c, !PT ;  /* 0x0000000259597212 */ /* 0x000fe200078e3cff */
[----:B------:R-:W-:Y:S01]  /*a0a0*/  UIADD3 UR27, UPT, UPT, UR37, UR4, URZ ;  /* 0x00000004251b7290 */ /* 0x000fe2000fffe0ff */
[----:B------:R-:W-:Y:S02]  /*a0b0*/  SEL R86, R86, RZ, P0 ;  /* 0x000000ff56567207 */ /* 0x000fe40000000000 */
[----:B------:R-:W-:Y:S01]  /*a0c0*/  SEL R36, R0, RZ, P1 ;  /* 0x000000ff00247207 */ /* 0x000fe20000800000 */
[----:B------:R-:W-:Y:S08]  /*a0d0*/  BRA.U UP0, `(.L_x_148) ;  /* 0xffffffbd00907547 */ /* 0x000ff0000b83ffff */
[----:B------:R-:W-:-:S13]  /*a0e0*/  R2UR UR4, R83 ;  /* 0x00000000530472ca */ /* 0x000fda00000e0000 */
[----:B------:R-:W-:-:S09]  /*a0f0*/  UISETP.NE.AND UP0, UPT, UR4, URZ, UPT ;  /* 0x000000ff0400728c */ /* 0x000fd2000bf05270 */
[----:B------:R-:W-:Y:S05]  /*a100*/  BRA.U !UP0, `(.L_x_149) ;  /* 0x0000000108487547 */ /* 0x000fea000b800000 */
[----:B------:R-:W3:Y:S02]  /*a110*/  LDCU.64 UR4, c[0x0][0x890] ;  /* 0x00011200ff0477ac */ /* 0x000ee40008000a00 */
[----:B---3--:R-:W-:-:S04]  /*a120*/  UISETP.NE.U32.AND UP0, UPT, UR4, URZ, UPT ;  /* 0x000000ff0400728c */ /* 0x008fc8000bf05070 */
[----:B------:R-:W-:-:S09]  /*a130*/  UISETP.NE.AND.EX UP0, UPT, UR5, URZ, UPT, UP0 ;  /* 0x000000ff0500728c */ /* 0x000fd2000bf05300 */
[----:B------:R-:W-:Y:S05]  /*a140*/  BRA.U UP0, `(.L_x_150) ;  /* 0x00000001000c7547 */ /* 0x000fea000b800000 */
[----:B------:R-:W-:-:S13]  /*a150*/  FSETP.NEU.AND P0, PT, R41, RZ, PT ;  /* 0x000000ff2900720b */ /* 0x000fda0003f0d000 */
[----:B------:R-:W-:Y:S05]  /*a160*/  @!P0 EXIT ;  /* 0x000000000000894d */ /* 0x000fea0003800000 */
[----:B------:R-:W-:Y:S05]  /*a170*/  BRA `(.L_x_149) ;  /* 0x00000000002c7947 */ /* 0x000fea0003800000 */
.L_x_150:
[----:B------:R-:W-:Y:S01]  /*a180*/  ISETP.NE.AND P0, PT, R85, RZ, PT ;  /* 0x000000ff5500720c */ /* 0x000fe20003f05270 */
[----:B------:R-:W-:-:S12]  /*a190*/  BSSY.RECONVERGENT B0, `(.L_x_149) ;  /* 0x0000009000007945 */ /* 0x000fd80003800200 */
[----:B------:R-:W-:Y:S05]  /*a1a0*/  @P0 BRA `(.L_x_151) ;  /* 0x0000000000140947 */ /* 0x000fea0003800000 */
[----:B------:R-:W3:Y:S02]  /*a1b0*/  LDCU.64 UR4, c[0x0][0x888] ;  /* 0x00011100ff0477ac */ /* 0x000ee40008000a00 */
[----:B---3--:R-:W-:-:S04]  /*a1c0*/  ISETP.NE.U32.AND P0, PT, RZ, UR4, PT ;  /* 0x00000004ff007c0c */ /* 0x008fc8000bf05070 */
[----:B------:R-:W-:-:S13]  /*a1d0*/  ISETP.NE.AND.EX P0, PT, RZ, UR5, PT, P0 ;  /* 0x00000005ff007c0c */ /* 0x000fda000bf05300 */
[----:B------:R-:W-:Y:S05]  /*a1e0*/  @!P0 EXIT ;  /* 0x000000000000894d */ /* 0x000fea0003800000 */
[----:B------:R-:W-:Y:S05]  /*a1f0*/  BRA `(.L_x_152) ;  /* 0x0000000000087947 */ /* 0x000fea0003800000 */
.L_x_151:
[----:B------:R-:W-:-:S13]  /*a200*/  FSETP.NEU.AND P0, PT, R41, RZ, PT ;  /* 0x000000ff2900720b */ /* 0x000fda0003f0d000 */
[----:B------:R-:W-:Y:S05]  /*a210*/  @!P0 EXIT ;  /* 0x000000000000894d */ /* 0x000fea0003800000 */
.L_x_152:
[----:B------:R-:W-:Y:S05]  /*a220*/  BSYNC.RECONVERGENT B0 ;  /* 0x0000000000007941 */ /* 0x000fea0003800200 */
.L_x_149:
[----:B------:R-:W-:Y:S01]  /*a230*/  ULEA UR4, UR46, UR43, 0x3 ;  /* 0x0000002b2e047291 */ /* 0x000fe2000f8e18ff */
[----:B------:R-:W-:-:S04]  /*a240*/  DEPBAR.LE SB0, 0x0 ;  /* 0x000080000000791a */ /* 0x000fc80000000000 */
[----:B------:R-:W-:-:S04]  /*a250*/  UIADD3 UR4, UPT, UPT, UR4, 0x60, URZ ;  /* 0x0000006004047890 */ /* 0x000fc8000fffe0ff */
[----:B------:R-:W-:-:S09]  /*a260*/  UPRMT UR4, UR47, 0x654, UR4 ;  /* 0x000006542f047896 */ /* 0x000fd20008000004 */
[----:B------:R-:W-:Y:S01]  /*a270*/  SYNCS.ARRIVE.TRANS64.RED.A1T0 RZ, [UR4], RZ ;  /* 0x000000ffffff79a7 */ /* 0x000fe20008100404 */
[----:B------:R-:W-:Y:S05]  /*a280*/  EXIT ;  /* 0x000000000000794d */ /* 0x000fea0003800000 */
.L_x_24:
[----:B----4-:R4:W1:Y:S02]  /*a290*/  SYNCS.PHASECHK.TRANS64.TRYWAIT P0, [R3+URZ+0x100], R2 ;  /* 0x00010002030075a7 */ /* 0x01086400080011ff */
[----:B-1----:R-:W-:Y:S05]  /*a2a0*/  @!P0 NANOSLEEP.SYNCS 0x989680 ;  /* 0x009896800000895d */ /* 0x002fea0003900000 */
[----:B------:R-:W1:Y:S02]  /*a2b0*/  @!P0 SYNCS.PHASECHK.TRANS64 P0, [R3+URZ+0x100], R2 ;  /* 0x00010002030085a7 */ /* 0x000e6400080010ff */
[----:B-1----:R-:W-:Y:S05]  /*a2c0*/  @!P0 BRA `(.L_x_24) ;  /* 0xfffffffc00f08947 */ /* 0x002fea000383ffff */
[----:B------:R-:W-:Y:S05]  /*a2d0*/  BRA `(.L_x_153) ;  /* 0xffffff7400f87947 */ /* 0x000fea000383ffff */
.L_x_27:
[----:B---3--:R-:W-:-:S07]  /*a2e0*/  MOV R0, UR5 ;  /* 0x0000000500007c02 */ /* 0x008fce0008000f00 */
.L_x_154:
[----:B---3--:R3:W4:Y:S02]  /*a2f0*/  SYNCS.PHASECHK.TRANS64.TRYWAIT P0, [R0+URZ+0x20], R3 ;  /* 0x00002003000075a7 */ /* 0x00872400080011ff */
[----:B----4-:R-:W-:Y:S05]  /*a300*/  @!P0 NANOSLEEP.SYNCS 0x989680 ;  /* 0x009896800000895d */ /* 0x010fea0003900000 */
[----:B------:R-:W4:Y:S02]  /*a310*/  @!P0 SYNCS.PHASECHK.TRANS64 P0, [R0+URZ+0x20], R3 ;  /* 0x00002003000085a7 */ /* 0x000f2400080010ff */
[----:B----4-:R-:W-:Y:S05]  /*a320*/  @!P0 BRA `(.L_x_154) ;  /* 0xfffffffc00f08947 */ /* 0x010fea000383ffff */
[----:B------:R-:W-:Y:S05]  /*a330*/  BRA `(.L_x_26) ;  /* 0xffffff7800507947 */ /* 0x000fea000383ffff */
.L_x_36:
[----:B-1----:R-:W-:-:S07]  /*a340*/  MOV R0, UR6 ;  /* 0x0000000600007c02 */ /* 0x002fce0008000f00 */
.L_x_155:
[----:B-1----:R1:W2:Y:S02]  /*a350*/  SYNCS.PHASECHK.TRANS64.TRYWAIT P0, [R0+URZ+0x20], R3 ;  /* 0x00002003000075a7 */ /* 0x0022a400080011ff */
[----:B--2---:R-:W-:Y:S05]  /*a360*/  @!P0 NANOSLEEP.SYNCS 0x989680 ;  /* 0x009896800000895d */ /* 0x004fea0003900000 */
[----:B------:R-:W2:Y:S02]  /*a370*/  @!P0 SYNCS.PHASECHK.TRANS64 P0, [R0+URZ+0x20], R3 ;  /* 0x00002003000085a7 */ /* 0x000ea400080010ff */
[----:B--2---:R-:W-:Y:S05]  /*a380*/  @!P0 BRA `(.L_x_155) ;  /* 0xfffffffc00f08947 */ /* 0x004fea000383ffff */
[----:B------:R-:W-:Y:S05]  /*a390*/  BRA `(.L_x_35) ;  /* 0xffffff7c005c7947 */ /* 0x000fea000383ffff */
.L_x_43:
[----:B-1----:R1:W4:Y:S02]  /*a3a0*/  SYNCS.PHASECHK.TRANS64.TRYWAIT P0, [R3+URZ+0x90], R0 ;  /* 0x00009000030075a7 */ /* 0x00232400080011ff */
[----:B----4-:R-:W-:Y:S05]  /*a3b0*/  @!P0 NANOSLEEP.SYNCS 0x989680 ;  /* 0x009896800000895d */ /* 0x010fea0003900000 */
[----:B------:R-:W4:Y:S02]  /*a3c0*/  @!P0 SYNCS.PHASECHK.TRANS64 P0, [R3+URZ+0x90], R0 ;  /* 0x00009000030085a7 */ /* 0x000f2400080010ff */
[----:B----4-:R-:W-:Y:S05]  /*a3d0*/  @!P0 BRA `(.L_x_43) ;  /* 0xfffffffc00f08947 */ /* 0x010fea000383ffff */
[----:B------:R-:W-:Y:S05]  /*a3e0*/  BRA `(.L_x_156) ;  /* 0xffffff8000487947 */ /* 0x000fea000383ffff */
.L_x_47:
[----:B-1----:R-:W-:-:S07]  /*a3f0*/  MOV R0, UR4 ;  /* 0x0000000400007c02 */ /* 0x002fce0008000f00 */
.L_x_157:
[----:B-1----:R1:W2:Y:S02]  /*a400*/  SYNCS.PHASECHK.TRANS64.TRYWAIT P0, [R0+URZ], R3 ;  /* 0x00000003000075a7 */ /* 0x0022a400080011ff */
[----:B--2---:R-:W-:Y:S05]  /*a410*/  @!P0 NANOSLEEP.SYNCS 0x989680 ;  /* 0x009896800000895d */ /* 0x004fea0003900000 */
[----:B------:R-:W2:Y:S02]  /*a420*/  @!P0 SYNCS.PHASECHK.TRANS64 P0, [R0+URZ], R3 ;  /* 0x00000003000085a7 */ /* 0x000ea400080010ff */
[----:B--2---:R-:W-:Y:S05]  /*a430*/  @!P0 BRA `(.L_x_157) ;  /* 0xfffffffc00f08947 */ /* 0x004fea000383ffff */
[----:B------:R-:W-:Y:S05]  /*a440*/  BRA `(.L_x_158) ;  /* 0xffffff8400f07947 */ /* 0x000fea000383ffff */
.L_x_48:
[----:B------:R-:W-:-:S07]  /*a450*/  MOV R0, UR5 ;  /* 0x0000000500007c02 */ /* 0x000fce0008000f00 */
.L_x_159:
[----:B-1----:R1:W2:Y:S02]  /*a460*/  SYNCS.PHASECHK.TRANS64.TRYWAIT P0, [R0+URZ], R3 ;  /* 0x00000003000075a7 */ /* 0x0022a400080011ff */
[----:B--2---:R-:W-:Y:S05]  /*a470*/  @!P0 NANOSLEEP.SYNCS 0x989680 ;  /* 0x009896800000895d */ /* 0x004fea0003900000 */
[----:B------:R-:W2:Y:S02]  /*a480*/  @!P0 SYNCS.PHASECHK.TRANS64 P0, [R0+URZ], R3 ;  /* 0x00000003000085a7 */ /* 0x000ea400080010ff */
[----:B--2---:R-:W-:Y:S05]  /*a490*/  @!P0 BRA `(.L_x_159) ;  /* 0xfffffffc00f08947 */ /* 0x004fea000383ffff */
[----:B------:R-:W-:Y:S05]  /*a4a0*/  BRA `(.L_x_160) ;  /* 0xffffff8400fc7947 */ /* 0x000fea000383ffff */
.L_x_49:
[----:B------:R-:W-:-:S07]  /*a4b0*/  MOV R0, UR5 ;  /* 0x0000000500007c02 */ /* 0x000fce0008000f00 */
.L_x_161:
[----:B-1----:R1:W2:Y:S02]  /*a4c0*/  SYNCS.PHASECHK.TRANS64.TRYWAIT P0, [R0+URZ], R3 ;  /* 0x00000003000075a7 */ /* 0x0022a400080011ff */
[----:B--2---:R-:W-:Y:S05]  /*a4d0*/  @!P0 NANOSLEEP.SYNCS 0x989680 ;  /* 0x009896800000895d */ /* 0x004fea0003900000 */
[----:B------:R-:W2:Y:S02]  /*a4e0*/  @!P0 SYNCS.PHASECHK.TRANS64 P0, [R0+URZ], R3 ;  /* 0x00000003000085a7 */ /* 0x000ea400080010ff */
[----:B--2---:R-:W-:Y:S05]  /*a4f0*/  @!P0 BRA `(.L_x_161) ;  /* 0xfffffffc00f08947 */ /* 0x004fea000383ffff */
[----:B------:R-:W-:Y:S05]  /*a500*/  BRA `(.L_x_162) ;  /* 0xffffff8800087947 */ /* 0x000fea000383ffff */
.L_x_52:
[----:B--2---:R2:W3:Y:S02]  /*a510*/  SYNCS.PHASECHK.TRANS64.TRYWAIT P0, [R2+URZ+0xf0], R5 ;  /* 0x0000f005020075a7 */ /* 0x0044e400080011ff */
[----:B---3--:R-:W-:Y:S05]  /*a520*/  @!P0 NANOSLEEP.SYNCS 0x989680 ;  /* 0x009896800000895d */ /* 0x008fea0003900000 */
[----:B------:R-:W3:Y:S02]  /*a530*/  @!P0 SYNCS.PHASECHK.TRANS64 P0, [R2+URZ+0xf0], R5 ;  /* 0x0000f005020085a7 */ /* 0x000ee400080010ff */
[----:B---3--:R-:W-:Y:S05]  /*a540*/  @!P0 BRA `(.L_x_52) ;  /* 0xfffffffc00f08947 */ /* 0x008fea000383ffff */
[----:B------:R-:W-:Y:S05]  /*a550*/  BRA `(.L_x_163) ;  /* 0xffffff8800647947 */ /* 0x000fea000383ffff */
.L_x_53:
[----:B------:R-:W-:-:S07]  /*a560*/  MOV R2, UR4 ;  /* 0x0000000400027c02 */ /* 0x000fce0008000f00 */
.L_x_164:
[----:B--2---:R2:W3:Y:S02]  /*a570*/  SYNCS.PHASECHK.TRANS64.TRYWAIT P0, [R2+URZ+0xa0], R5 ;  /* 0x0000a005020075a7 */ /* 0x0044e400080011ff */
[----:B---3--:R-:W-:Y:S05]  /*a580*/  @!P0 NANOSLEEP.SYNCS 0x989680 ;  /* 0x009896800000895d */ /* 0x008fea0003900000 */
[----:B------:R-:W3:Y:S02]  /*a590*/  @!P0 SYNCS.PHASECHK.TRANS64 P0, [R2+URZ+0xa0], R5 ;  /* 0x0000a005020085a7 */ /* 0x000ee400080010ff */
[----:B---3--:R-:W-:Y:S05]  /*a5a0*/  @!P0 BRA `(.L_x_164) ;  /* 0xfffffffc00f08947 */ /* 0x008fea000383ffff */
[----:B------:R-:W-:Y:S05]  /*a5b0*/  BRA `(.L_x_165) ;  /* 0xffffff8800747947 */ /* 0x000fea000383ffff */
.L_x_54:
[----:B--2---:R2:W3:Y:S02]  /*a5c0*/  SYNCS.PHASECHK.TRANS64.TRYWAIT P1, [R2+URZ+0x90], R5 ;  /* 0x00009005020075a7 */ /* 0x0044e400080211ff */
[----:B---3--:R-:W-:Y:S05]  /*a5d0*/  @!P1 NANOSLEEP.SYNCS 0x989680 ;  /* 0x009896800000995d */ /* 0x008fea0003900000 */
[----:B------:R-:W3:Y:S02]  /*a5e0*/  @!P1 SYNCS.PHASECHK.TRANS64 P1, [R2+URZ+0x90], R5 ;  /* 0x00009005020095a7 */ /* 0x000ee400080210ff */
[----:B---3--:R-:W-:Y:S05]  /*a5f0*/  @!P1 BRA `(.L_x_54) ;  /* 0xfffffffc00f09947 */ /* 0x008fea000383ffff */
[----:B------:R-:W-:Y:S05]  /*a600*/  BRA `(.L_x_166) ;  /* 0xffffff8800a47947 */ /* 0x000fea000383ffff */
.L_x_57:
[----:B------:R-:W-:-:S07]  /*a610*/  MOV R0, UR4 ;  /* 0x0000000400007c02 */ /* 0x000fce0008000f00 */
.L_x_167:
[----:B--2---:R2:W3:Y:S02]  /*a620*/  SYNCS.PHASECHK.TRANS64.TRYWAIT P0, [R0+URZ+0xa0], R3 ;  /* 0x0000a003000075a7 */ /* 0x0044e400080011ff */
[----:B---3--:R-:W-:Y:S05]  /*a630*/  @!P0 NANOSLEEP.SYNCS 0x989680 ;  /* 0x009896800000895d */ /* 0x008fea0003900000 */
[----:B------:R-:W3:Y:S02]  /*a640*/  @!P0 SYNCS.PHASECHK.TRANS64 P0, [R0+URZ+0xa0], R3 ;  /* 0x0000a003000085a7 */ /* 0x000ee400080010ff */
[----:B---3--:R-:W-:Y:S05]  /*a650*/  @!P0 BRA `(.L_x_167) ;  /* 0xfffffffc00f08947 */ /* 0x008fea000383ffff */
[----:B------:R-:W-:Y:S05]  /*a660*/  BRA `(.L_x_56) ;  /* 0xffffff8800f87947 */ /* 0x000fea000383ffff */
.L_x_66:
[----:B--2---:R-:W-:-:S04]  /*a670*/  MOV R0, UR5 ;  /* 0x0000000500007c02 */ /* 0x004fc80008000f00 */
[----:B------:R2:W3:Y:S03]  /*a680*/  SYNCS.PHASECHK.TRANS64.TRYWAIT P0, [R0+URZ+0x8], R7 ;  /* 0x00000807000075a7 */ /* 0x0004e600080011ff */
[----:B---3--:R-:W-:Y:S05]  /*a690*/  @!P0 NANOSLEEP.SYNCS 0x989680 ;  /* 0x009896800000895d */ /* 0x008fea0003900000 */
[----:B------:R-:W3:Y:S02]  /*a6a0*/  @!P0 SYNCS.PHASECHK.TRANS64 P0, [R0+URZ+0x8], R7 ;  /* 0x00000807000085a7 */ /* 0x000ee400080010ff */
[----:B---3--:R-:W-:Y:S05]  /*a6b0*/  @!P0 BRA `(.L_x_66) ;  /* 0xfffffffc00ec8947 */ /* 0x008fea000383ffff */
[----:B------:R-:W-:Y:S05]  /*a6c0*/  BRA `(.L_x_65) ;  /* 0xffffff8c00ac7947 */ /* 0x000fea000383ffff */
.L_x_68:
[----:B------:R-:W-:Y:S01]  /*a6d0*/  BSSY B0, `(.L_x_168) ;  /* 0x0000006000007945 */ /* 0x000fe20003800000 */
[----:B------:R-:W-:-:S07]  /*a6e0*/  MOV R15, 0xffffffff ;  /* 0xffffffff000f7802 */ /* 0x000fce0000000f00 */
[----:B-12--5:R-:W-:Y:S05]  /*a6f0*/  WARPSYNC.COLLECTIVE R15, `(.L_x_169) ;  /* 0x000000000f0c7348 */ /* 0x026fea0003c00000 */
[----:B------:R-:W-:Y:S02]  /*a700*/  ELECT P6, UR79, PT ;  /* 0x00000000004f782f */ /* 0x000fe400038c0000 */
[----:B------:R-:W-:Y:S01]  /*a710*/  MOV R14, UR79 ;  /* 0x0000004f000e7c02 */ /* 0x000fe20008000f00 */
[----:B-12--5:R-:W-:Y:S10]  /*a720*/  ENDCOLLECTIVE ;  /* 0x000000000000791b */ /* 0x026ff40003800000 */
.L_x_169:
[----:B------:R-:W-:Y:S05]  /*a730*/  BSYNC B0 ;  /* 0x0000000000007941 */ /* 0x000fea0003800000 */
.L_x_168:
[----:B------:R-:W-:Y:S01]  /*a740*/  PLOP3.LUT P0, PT, P6, PT, PT, 0x80, 0x8 ;  /* 0x000000000008781c */ /* 0x000fe2000370f070 */
[----:B------:R-:W-:-:S12]  /*a750*/  BRA `(.L_x_170) ;  /* 0xffffff8c00d87947 */ /* 0x000fd8000383ffff */
.L_x_70:
[----:B--2---:R-:W-:-:S04]  /*a760*/  MOV R0, UR5 ;  /* 0x0000000500007c02 */ /* 0x004fc80008000f00 */
[----:B------:R2:W3:Y:S03]  /*a770*/  SYNCS.PHASECHK.TRANS64.TRYWAIT P0, [R0+URZ+0x8], R5 ;  /* 0x00000805000075a7 */ /* 0x0004e600080011ff */
[----:B---3--:R-:W-:Y:S05]  /*a780*/  @!P0 NANOSLEEP.SYNCS 0x989680 ;  /* 0x009896800000895d */ /* 0x008fea0003900000 */
[----:B------:R-:W3:Y:S02]  /*a790*/  @!P0 SYNCS.PHASECHK.TRANS64 P0, [R0+URZ+0x8], R5 ;  /* 0x00000805000085a7 */ /* 0x000ee400080010ff */
[----:B---3--:R-:W-:Y:S05]  /*a7a0*/  @!P0 BRA `(.L_x_70) ;  /* 0xfffffffc00ec8947 */ /* 0x008fea000383ffff */
[----:B------:R-:W-:Y:S05]  /*a7b0*/  BRA `(.L_x_69) ;  /* 0xffffff8c00dc7947 */ /* 0x000fea000383ffff */
.L_x_71:
[----:B-1----:R1:W2:Y:S02]  /*a7c0*/  SYNCS.PHASECHK.TRANS64.TRYWAIT P0, [R0+URZ+0x90], R5 ;  /* 0x00009005000075a7 */ /* 0x0022a400080011ff */
[----:B--2---:R-:W-:Y:S05]  /*a7d0*/  @!P0 NANOSLEEP.SYNCS 0x989680 ;  /* 0x009896800000895d */ /* 0x004fea0003900000 */
[----:B------:R-:W2:Y:S02]  /*a7e0*/  @!P0 SYNCS.PHASECHK.TRANS64 P0, [R0+URZ+0x90], R5 ;  /* 0x00009005000085a7 */ /* 0x000ea400080010ff */
[----:B--2---:R-:W-:Y:S05]  /*a7f0*/  @!P0 BRA `(.L_x_71) ;  /* 0xfffffffc00f08947 */ /* 0x004fea000383ffff */
[----:B------:R-:W-:Y:S05]  /*a800*/  BRA `(.L_x_171) ;  /* 0xffffff9000e87947 */ /* 0x000fea000383ffff */
.L_x_73:
[----:B------:R-:W-:-:S07]  /*a810*/  MOV R0, UR46 ;  /* 0x0000002e00007c02 */ /* 0x000fce0008000f00 */
.L_x_172:
[----:B-1----:R1:W2:Y:S02]  /*a820*/  SYNCS.PHASECHK.TRANS64.TRYWAIT P0, [R0+URZ+0xd0], R5 ;  /* 0x0000d005000075a7 */ /* 0x0022a400080011ff */
[----:B--2---:R-:W-:Y:S05]  /*a830*/  @!P0 NANOSLEEP.SYNCS 0x989680 ;  /* 0x009896800000895d */ /* 0x004fea0003900000 */
[----:B------:R-:W2:Y:S02]  /*a840*/  @!P0 SYNCS.PHASECHK.TRANS64 P0, [R0+URZ+0xd0], R5 ;  /* 0x0000d005000085a7 */ /* 0x000ea400080010ff */
[----:B--2---:R-:W-:Y:S05]  /*a850*/  @!P0 BRA `(.L_x_172) ;  /* 0xfffffffc00f08947 */ /* 0x004fea000383ffff */
[----:B------:R-:W-:Y:S05]  /*a860*/  BRA `(.L_x_173) ;  /* 0xffffff9400347947 */ /* 0x000fea000383ffff */
.L_x_76:
[----:B------:R-:W-:Y:S07]  /*a870*/  MOV R0, UR7 ;  /* 0x0000000700007c02 */ /* 0x000fee0008000f00 */
.L_x_174:
[----:B-1----:R1:W2:Y:S02]  /*a880*/  SYNCS.PHASECHK.TRANS64.TRYWAIT P0, [R0+URZ], R5 ;  /* 0x00000005000075a7 */ /* 0x0022a400080011ff */
[----:B--2---:R-:W-:Y:S05]  /*a890*/  @!P0 NANOSLEEP.SYNCS 0x989680 ;  /* 0x009896800000895d */ /* 0x004fea0003900000 */
[----:B------:R-:W2:Y:S02]  /*a8a0*/  @!P0 SYNCS.PHASECHK.TRANS64 P0, [R0+URZ], R5 ;  /* 0x00000005000085a7 */ /* 0x000ea400080010ff */
[----:B--2---:R-:W-:Y:S05]  /*a8b0*/  @!P0 BRA `(.L_x_174) ;  /* 0xfffffffc00f08947 */ /* 0x004fea000383ffff */
[----:B------:R-:W-:Y:S05]  /*a8c0*/  BRA `(.L_x_75) ;  /* 0xffffff9400487947 */ /* 0x000fea000383ffff */
.L_x_80:
[----:B-1----:R-:W-:-:S07]  /*a8d0*/  MOV R0, UR4 ;  /* 0x0000000400007c02 */ /* 0x002fce0008000f00 */
.L_x_175:
[----:B-1----:R1:W2:Y:S02]  /*a8e0*/  SYNCS.PHASECHK.TRANS64.TRYWAIT P0, [R0+URZ], R3 ;  /* 0x00000003000075a7 */ /* 0x0022a400080011ff */
[----:B--2---:R-:W-:Y:S05]  /*a8f0*/  @!P0 NANOSLEEP.SYNCS 0x989680 ;  /* 0x009896800000895d */ /* 0x004fea0003900000 */
[----:B------:R-:W2:Y:S02]  /*a900*/  @!P0 SYNCS.PHASECHK.TRANS64 P0, [R0+URZ], R3 ;  /* 0x00000003000085a7 */ /* 0x000ea400080010ff */
[----:B--2---:R-:W-:Y:S05]  /*a910*/  @!P0 BRA `(.L_x_175) ;  /* 0xfffffffc00f08947 */ /* 0x004fea000383ffff */
[----:B------:R-:W-:Y:S05]  /*a920*/  BRA `(.L_x_176) ;  /* 0xffffff98008c7947 */ /* 0x000fea000383ffff */
.L_x_81:
[----:B------:R-:W-:-:S07]  /*a930*/  MOV R0, UR5 ;  /* 0x0000000500007c02 */ /* 0x000fce0008000f00 */
.L_x_177:
[----:B-1----:R1:W2:Y:S02]  /*a940*/  SYNCS.PHASECHK.TRANS64.TRYWAIT P0, [R0+URZ], R3 ;  /* 0x00000003000075a7 */ /* 0x0022a400080011ff */
[----:B--2---:R-:W-:Y:S05]  /*a950*/  @!P0 NANOSLEEP.SYNCS 0x989680 ;  /* 0x009896800000895d */ /* 0x004fea0003900000 */
[----:B------:R-:W2:Y:S02]  /*a960*/  @!P0 SYNCS.PHASECHK.TRANS64 P0, [R0+URZ], R3 ;  /* 0x00000003000085a7 */ /* 0x000ea400080010ff */
[----:B--2---:R-:W-:Y:S05]  /*a970*/  @!P0 BRA `(.L_x_177) ;  /* 0xfffffffc00f08947 */ /* 0x004fea000383ffff */
[----:B------:R-:W-:Y:S05]  /*a980*/  BRA `(.L_x_178) ;  /* 0xffffff9800987947 */ /* 0x000fea000383ffff */
.L_x_82:
[----:B------:R-:W-:-:S07]  /*a990*/  MOV R0, UR5 ;  /* 0x0000000500007c02 */ /* 0x000fce0008000f00 */
.L_x_179:
[----:B-1----:R1:W2:Y:S02]  /*a9a0*/  SYNCS.PHASECHK.TRANS64.TRYWAIT P0, [R0+URZ], R3 ;  /* 0x00000003000075a7 */ /* 0x0022a400080011ff */
[----:B--2---:R-:W-:Y:S05]  /*a9b0*/  @!P0 NANOSLEEP.SYNCS 0x989680 ;  /* 0x009896800000895d */ /* 0x004fea0003900000 */
[----:B------:R-:W2:Y:S02]  /*a9c0*/  @!P0 SYNCS.PHASECHK.TRANS64 P0, [R0+URZ], R3 ;  /* 0x00000003000085a7 */ /* 0x000ea400080010ff */
[----:B--2---:R-:W-:Y:S05]  /*a9d0*/  @!P0 BRA `(.L_x_179) ;  /* 0xfffffffc00f08947 */ /* 0x004fea000383ffff */
[----:B------:R-:W-:Y:S05]  /*a9e0*/  BRA `(.L_x_180) ;  /* 0xffffff9800a47947 */ /* 0x000fea000383ffff */
.L_x_85:
[----:B------:R-:W-:-:S07]  /*a9f0*/  MOV R0, UR41 ;  /* 0x0000002900007c02 */ /* 0x000fce0008000f00 */
.L_x_181:
[----:B-1----:R1:W2:Y:S02]  /*aa00*/  SYNCS.PHASECHK.TRANS64.TRYWAIT P1, [R0+URZ+0x110], R3 ;  /* 0x00011003000075a7 */ /* 0x0022a400080211ff */
[----:B--2---:R-:W-:Y:S05]  /*aa10*/  @!P1 NANOSLEEP.SYNCS 0x989680 ;  /* 0x009896800000995d */ /* 0x004fea0003900000 */
[----:B------:R-:W2:Y:S02]  /*aa20*/  @!P1 SYNCS.PHASECHK.TRANS64 P1, [R0+URZ+0x110], R3 ;  /* 0x00011003000095a7 */ /* 0x000ea400080210ff */
[----:B--2---:R-:W-:Y:S05]  /*aa30*/  @!P1 BRA `(.L_x_181) ;  /* 0xfffffffc00f09947 */ /* 0x004fea000383ffff */
[----:B------:R-:W-:Y:S05]  /*aa40*/  BRA `(.L_x_182) ;  /* 0xffffff9800f07947 */ /* 0x000fea000383ffff */
.L_x_90:
[----:B--2---:R2:W3:Y:S02]  /*aa50*/  SYNCS.PHASECHK.TRANS64.TRYWAIT P0, [R8+URZ+0x90], R5 ;  /* 0x00009005080075a7 */ /* 0x0044e400080011ff */
[----:B---3--:R-:W-:Y:S05]  /*aa60*/  @!P0 NANOSLEEP.SYNCS 0x989680 ;  /* 0x009896800000895d */ /* 0x008fea0003900000 */
[----:B------:R-:W3:Y:S02]  /*aa70*/  @!P0 SYNCS.PHASECHK.TRANS64 P0, [R8+URZ+0x90], R5 ;  /* 0x00009005080085a7 */ /* 0x000ee400080010ff */
[----:B---3--:R-:W-:Y:S05]  /*aa80*/  @!P0 BRA `(.L_x_90) ;  /* 0xfffffffc00f08947 */ /* 0x008fea000383ffff */
[----:B------:R-:W-:Y:S05]  /*aa90*/  BRA `(.L_x_183) ;  /* 0xffffffa000287947 */ /* 0x000fea000383ffff */
.L_x_93:
[----:B------:R-:W-:Y:S07]  /*aaa0*/  MOV R0, UR21 ;  /* 0x0000001500007c02 */ /* 0x000fee0008000f00 */
.L_x_184:
[----:B--2---:R2:W3:Y:S02]  /*aab0*/  SYNCS.PHASECHK.TRANS64.TRYWAIT P1, [R0+URZ+0x88], R5 ;  /* 0x00008805000075a7 */ /* 0x0044e400080211ff */
[----:B---3--:R-:W-:Y:S05]  /*aac0*/  @!P1 NANOSLEEP.SYNCS 0x989680 ;  /* 0x009896800000995d */ /* 0x008fea0003900000 */
[----:B------:R-:W3:Y:S02]  /*aad0*/  @!P1 SYNCS.PHASECHK.TRANS64 P1, [R0+URZ+0x88], R5 ;  /* 0x00008805000095a7 */ /* 0x000ee400080210ff */
[----:B---3--:R-:W-:Y:S05]  /*aae0*/  @!P1 BRA `(.L_x_184) ;  /* 0xfffffffc00f09947 */ /* 0x008fea000383ffff */
[----:B------:R-:W-:Y:S05]  /*aaf0*/  BRA `(.L_x_92) ;  /* 0xffffffa400a47947 */ /* 0x000fea000383ffff */
.L_x_96:
[----:B--2---:R-:W-:Y:S07]  /*ab00*/  MOV R5, UR21 ;  /* 0x0000001500057c02 */ /* 0x004fee0008000f00 */
.L_x_185:
[----:B--2---:R2:W3:Y:S02]  /*ab10*/  SYNCS.PHASECHK.TRANS64.TRYWAIT P0, [R5+URZ+0x60], R4 ;  /* 0x00006004050075a7 */ /* 0x0044e400080011ff */
[----:B---3--:R-:W-:Y:S05]  /*ab20*/  @!P0 NANOSLEEP.SYNCS 0x989680 ;  /* 0x009896800000895d */ /* 0x008fea0003900000 */
[----:B------:R-:W3:Y:S02]  /*ab30*/  @!P0 SYNCS.PHASECHK.TRANS64 P0, [R5+URZ+0x60], R4 ;  /* 0x00006004050085a7 */ /* 0x000ee400080010ff */
[----:B---3--:R-:W-:Y:S05]  /*ab40*/  @!P0 BRA `(.L_x_185) ;  /* 0xfffffffc00f08947 */ /* 0x008fea000383ffff */
[----:B------:R-:W-:Y:S05]  /*ab50*/  BRA `(.L_x_186) ;  /* 0xffffffa400fc7947 */ /* 0x000fea000383ffff */
.L_x_97:
[----:B------:R-:W-:Y:S07]  /*ab60*/  MOV R5, UR21 ;  /* 0x0000001500057c02 */ /* 0x000fee0008000f00 */
.L_x_187:
[----:B--2---:R2:W3:Y:S02]  /*ab70*/  SYNCS.PHASECHK.TRANS64.TRYWAIT P0, [R5+URZ+0x68], R4 ;  /* 0x00006804050075a7 */ /* 0x0044e400080011ff */
[----:B---3--:R-:W-:Y:S05]  /*ab80*/  @!P0 NANOSLEEP.SYNCS 0x989680 ;  /* 0x009896800000895d */ /* 0x008fea0003900000 */
[----:B------:R-:W3:Y:S02]  /*ab90*/  @!P0 SYNCS.PHASECHK.TRANS64 P0, [R5+URZ+0x68], R4 ;  /* 0x00006804050085a7 */ /* 0x000ee400080010ff */
[----:B---3--:R-:W-:Y:S05]  /*aba0*/  @!P0 BRA `(.L_x_187) ;  /* 0xfffffffc00f08947 */ /* 0x008fea000383ffff */
[----:B------:R-:W-:Y:S05]  /*abb0*/  BRA `(.L_x_188) ;  /* 0xffffffa800587947 */ /* 0x000fea000383ffff */
.L_x_98:
[----:B--2---:R-:W-:Y:S07]  /*abc0*/  MOV R5, UR21 ;  /* 0x0000001500057c02 */ /* 0x004fee0008000f00 */
.L_x_189:
[----:B--2---:R2:W3:Y:S02]  /*abd0*/  SYNCS.PHASECHK.TRANS64.TRYWAIT P0, [R5+URZ+0x70], R4 ;  /* 0x00007004050075a7 */ /* 0x0044e400080011ff */
[----:B---3--:R-:W-:Y:S05]  /*abe0*/  @!P0 NANOSLEEP.SYNCS 0x989680 ;  /* 0x009896800000895d */ /* 0x008fea0003900000 */
[----:B------:R-:W3:Y:S02]  /*abf0*/  @!P0 SYNCS.PHASECHK.TRANS64 P0, [R5+URZ+0x70], R4 ;  /* 0x00007004050085a7 */ /* 0x000ee400080010ff */
[----:B---3--:R-:W-:Y:S05]  /*ac00*/  @!P0 BRA `(.L_x_189) ;  /* 0xfffffffc00f08947 */ /* 0x008fea000383ffff */
[----:B------:R-:W-:Y:S05]  /*ac10*/  BRA `(.L_x_190) ;  /* 0xffffffa800b87947 */ /* 0x000fea000383ffff */
.L_x_99:
[----:B--2---:R-:W-:Y:S07]  /*ac20*/  MOV R5, UR21 ;  /* 0x0000001500057c02 */ /* 0x004fee0008000f00 */
.L_x_191:
[----:B--2---:R2:W3:Y:S02]  /*ac30*/  SYNCS.PHASECHK.TRANS64.TRYWAIT P0, [R5+URZ+0x78], R4 ;  /* 0x00007804050075a7 */ /* 0x0044e400080011ff */
[----:B---3--:R-:W-:Y:S05]  /*ac40*/  @!P0 NANOSLEEP.SYNCS 0x989680 ;  /* 0x009896800000895d */ /* 0x008fea0003900000 */
[----:B------:R-:W3:Y:S02]  /*ac50*/  @!P0 SYNCS.PHASECHK.TRANS64 P0, [R5+URZ+0x78], R4 ;  /* 0x00007804050085a7 */ /* 0x000ee400080010ff */
[----:B---3--:R-:W-:Y:S05]  /*ac60*/  @!P0 BRA `(.L_x_191) ;  /* 0xfffffffc00f08947 */ /* 0x008fea000383ffff */
[----:B------:R-:W-:Y:S05]  /*ac70*/  BRA `(.L_x_192) ;  /* 0xffffffac00207947 */ /* 0x000fea000383ffff */
.L_x_101:
[----:B------:R-:W-:-:S07]  /*ac80*/  MOV R0, UR21 ;  /* 0x0000001500007c02 */ /* 0x000fce0008000f00 */
.L_x_193:
[----:B--2---:R2:W3:Y:S02]  /*ac90*/  SYNCS.PHASECHK.TRANS64.TRYWAIT P0, [R0+URZ+0x60], R3 ;  /* 0x00006003000075a7 */ /* 0x0044e400080011ff */
[----:B---3--:R-:W-:Y:S05]  /*aca0*/  @!P0 NANOSLEEP.SYNCS 0x989680 ;  /* 0x009896800000895d */ /* 0x008fea0003900000 */
[----:B------:R-:W3:Y:S02]  /*acb0*/  @!P0 SYNCS.PHASECHK.TRANS64 P0, [R0+URZ+0x60], R3 ;  /* 0x00006003000085a7 */ /* 0x000ee400080010ff */
[----:B---3--:R-:W-:Y:S05]  /*acc0*/  @!P0 BRA `(.L_x_193) ;  /* 0xfffffffc00f08947 */ /* 0x008fea000383ffff */
[----:B------:R-:W-:Y:S05]  /*acd0*/  BRA `(.L_x_194) ;  /* 0xffffffac00ac7947 */ /* 0x000fea000383ffff */
.L_x_102:
[----:B--2---:R-:W-:-:S07]  /*ace0*/  MOV R0, UR21 ;  /* 0x0000001500007c02 */ /* 0x004fce0008000f00 */
.L_x_195:
[----:B--2---:R2:W3:Y:S02]  /*acf0*/  SYNCS.PHASECHK.TRANS64.TRYWAIT P0, [R0+URZ+0x68], R3 ;  /* 0x00006803000075a7 */ /* 0x0044e400080011ff */
[----:B---3--:R-:W-:Y:S05]  /*ad00*/  @!P0 NANOSLEEP.SYNCS 0x989680 ;  /* 0x009896800000895d */ /* 0x008fea0003900000 */
[----:B------:R-:W3:Y:S02]  /*ad10*/  @!P0 SYNCS.PHASECHK.TRANS64 P0, [R0+URZ+0x68], R3 ;  /* 0x00006803000085a7 */ /* 0x000ee400080010ff */
[----:B---3--:R-:W-:Y:S05]  /*ad20*/  @!P0 BRA `(.L_x_195) ;  /* 0xfffffffc00f08947 */ /* 0x008fea000383ffff */
[----:B------:R-:W-:Y:S05]  /*ad30*/  BRA `(.L_x_196) ;  /* 0xffffffac009c7947 */ /* 0x000fea000383ffff */
.L_x_103:
[----:B--2---:R-:W-:-:S07]  /*ad40*/  MOV R0, UR21 ;  /* 0x0000001500007c02 */ /* 0x004fce0008000f00 */
.L_x_197:
[----:B--2---:R2:W3:Y:S02]  /*ad50*/  SYNCS.PHASECHK.TRANS64.TRYWAIT P0, [R0+URZ+0x70], R3 ;  /* 0x00007003000075a7 */ /* 0x0044e400080011ff */
[----:B---3--:R-:W-:Y:S05]  /*ad60*/  @!P0 NANOSLEEP.SYNCS 0x989680 ;  /* 0x009896800000895d */ /* 0x008fea0003900000 */
[----:B------:R-:W3:Y:S02]  /*ad70*/  @!P0 SYNCS.PHASECHK.TRANS64 P0, [R0+URZ+0x70], R3 ;  /* 0x00007003000085a7 */ /* 0x000ee400080010ff */
[----:B---3--:R-:W-:Y:S05]  /*ad80*/  @!P0 BRA `(.L_x_197) ;  /* 0xfffffffc00f08947 */ /* 0x008fea000383ffff */
[----:B------:R-:W-:Y:S05]  /*ad90*/  BRA `(.L_x_198) ;  /* 0xffffffac008c7947 */ /* 0x000fea000383ffff */
.L_x_105:
[----:B-1----:R1:W2:Y:S02]  /*ada0*/  SYNCS.PHASECHK.TRANS64.TRYWAIT P0, [R3+URZ+0x90], R0 ;  /* 0x00009000030075a7 */ /* 0x0022a400080011ff */
[----:B--2---:R-:W-:Y:S05]  /*adb0*/  @!P0 NANOSLEEP.SYNCS 0x989680 ;  /* 0x009896800000895d */ /* 0x004fea0003900000 */
[----:B------:R-:W2:Y:S02]  /*adc0*/  @!P0 SYNCS.PHASECHK.TRANS64 P0, [R3+URZ+0x90], R0 ;  /* 0x00009000030085a7 */ /* 0x000ea400080010ff */
[----:B--2---:R-:W-:Y:S05]  /*add0*/  @!P0 BRA `(.L_x_105) ;  /* 0xfffffffc00f08947 */ /* 0x004fea000383ffff */
[----:B------:R-:W-:Y:S05]  /*ade0*/  BRA `(.L_x_199) ;  /* 0xffffffb000607947 */ /* 0x000fea000383ffff */
.L_x_116:
[----:B-1----:R-:W-:Y:S04]  /*adf0*/  MOV R2, UR43 ;  /* 0x0000002b00027c02 */ /* 0x002fe80008000f00 */
[----:B------:R1:W2:Y:S03]  /*ae00*/  SYNCS.PHASECHK.TRANS64.TRYWAIT P1, [R2+URZ+0x40], R3 ;  /* 0x00004003020075a7 */ /* 0x0002a600080211ff */
[----:B--2---:R-:W-:Y:S05]  /*ae10*/  @!P1 NANOSLEEP.SYNCS 0x989680 ;  /* 0x009896800000995d */ /* 0x004fea0003900000 */
[----:B------:R-:W2:Y:S02]  /*ae20*/  @!P1 SYNCS.PHASECHK.TRANS64 P1, [R2+URZ+0x40], R3 ;  /* 0x00004003020095a7 */ /* 0x000ea400080210ff */
[----:B--2---:R-:W-:Y:S05]  /*ae30*/  @!P1 BRA `(.L_x_116) ;  /* 0xfffffffc00ec9947 */ /* 0x004fea000383ffff */
[----:B------:R-:W-:Y:S05]  /*ae40*/  BRA `(.L_x_115) ;  /* 0xffffffbc00d07947 */ /* 0x000fea000383ffff */
.L_x_118:
[----:B-1----:R1:W4:Y:S02]  /*ae50*/  SYNCS.PHASECHK.TRANS64.TRYWAIT P0, [R99+URZ+0xb0], R0 ;  /* 0x0000b000630075a7 */ /* 0x00232400080011ff */
[----:B----4-:R-:W-:Y:S05]  /*ae60*/  @!P0 NANOSLEEP.SYNCS 0x989680 ;  /* 0x009896800000895d */ /* 0x010fea0003900000 */
[----:B------:R-:W4:Y:S02]  /*ae70*/  @!P0 SYNCS.PHASECHK.TRANS64 P0, [R99+URZ+0xb0], R0 ;  /* 0x0000b000630085a7 */ /* 0x000f2400080010ff */
[----:B----4-:R-:W-:Y:S05]  /*ae80*/  @!P0 BRA `(.L_x_118) ;  /* 0xfffffffc00f08947 */ /* 0x010fea000383ffff */
[----:B------:R-:W-:Y:S05]  /*ae90*/  BRA `(.L_x_117) ;  /* 0xffffffbc00f87947 */ /* 0x000fea000383ffff */
.L_x_127:
[----:B---3--:R3:W4:Y:S02]  /*aea0*/  SYNCS.PHASECHK.TRANS64.TRYWAIT P0, [R3+URZ+0x40], R0 ;  /* 0x00004000030075a7 */ /* 0x00872400080011ff */
[----:B----4-:R-:W-:Y:S05]  /*aeb0*/  @!P0 NANOSLEEP.SYNCS 0x989680 ;  /* 0x009896800000895d */ /* 0x010fea0003900000 */
[----:B------:R-:W4:Y:S02]  /*aec0*/  @!P0 SYNCS.PHASECHK.TRANS64 P0, [R3+URZ+0x40], R0 ;  /* 0x00004000030085a7 */ /* 0x000f2400080010ff */
[----:B----4-:R-:W-:Y:S05]  /*aed0*/  @!P0 BRA `(.L_x_127) ;  /* 0xfffffffc00f08947 */ /* 0x010fea000383ffff */
[----:B------:R-:W-:Y:S05]  /*aee0*/  BRA `(.L_x_126) ;  /* 0xffffffc800e87947 */ /* 0x000fea000383ffff */
.L_x_135:
[----:B---3--:R3:W4:Y:S02]  /*aef0*/  SYNCS.PHASECHK.TRANS64.TRYWAIT P0, [R62+URZ+0x40], R5 ;  /* 0x000040053e0075a7 */ /* 0x00872400080011ff */
[----:B----4-:R-:W-:Y:S05]  /*af00*/  @!P0 NANOSLEEP.SYNCS 0x989680 ;  /* 0x009896800000895d */ /* 0x010fea0003900000 */
[----:B------:R-:W4:Y:S02]  /*af10*/  @!P0 SYNCS.PHASECHK.TRANS64 P0, [R62+URZ+0x40], R5 ;  /* 0x000040053e0085a7 */ /* 0x000f2400080010ff */
[----:B----4-:R-:W-:Y:S05]  /*af20*/  @!P0 BRA `(.L_x_135) ;  /* 0xfffffffc00f08947 */ /* 0x010fea000383ffff */
[----:B------:R-:W-:Y:S05]  /*af30*/  BRA `(.L_x_134) ;  /* 0xffffffd800007947 */ /* 0x000fea000383ffff */
.L_x_143:
[----:B---3--:R3:W4:Y:S02]  /*af40*/  SYNCS.PHASECHK.TRANS64.TRYWAIT P0, [R62+URZ+0x40], R5 ;  /* 0x000040053e0075a7 */ /* 0x00872400080011ff */
[----:B----4-:R-:W-:Y:S05]  /*af50*/  @!P0 NANOSLEEP.SYNCS 0x989680 ;  /* 0x009896800000895d */ /* 0x010fea0003900000 */
[----:B------:R-:W4:Y:S02]  /*af60*/  @!P0 SYNCS.PHASECHK.TRANS64 P0, [R62+URZ+0x40], R5 ;  /* 0x000040053e0085a7 */ /* 0x000f2400080010ff */
[----:B----4-:R-:W-:Y:S05]  /*af70*/  @!P0 BRA `(.L_x_143) ;  /* 0xfffffffc00f08947 */ /* 0x010fea000383ffff */
[----:B------:R-:W-:Y:S05]  /*af80*/  BRA `(.L_x_142) ;  /* 0xffffffe400187947 */ /* 0x000fea000383ffff */
        .weak           $__internal_0_$__cuda_sm10x_tcgen05_guardrail_trap_col_being_dealloced_not_returned_by_alloc
        .type           $__internal_0_$__cuda_sm10x_tcgen05_guardrail_trap_col_being_dealloced_not_returned_by_alloc,@function
        .size           $__internal_0_$__cuda_sm10x_tcgen05_guardrail_trap_col_being_dealloced_not_returned_by_alloc,($__internal_1_$__cuda_sm10x_tcgen05_guardrail_trap_phase_invalid_during_alloc - $__internal_0_$__cuda_sm10x_tcgen05_guardrail_trap_col_being_dealloced_not_returned_by_alloc)
$__internal_0_$__cuda_sm10x_tcgen05_guardrail_trap_col_being_dealloced_not_returned_by_alloc:
[----:B------:R-:W-:Y:S05]  /*af90*/  BPT.TRAP 0x1 ;  /* 0x000000040000795c */ /* 0x000fea0000300000 */
[----:B------:R-:W-:-:S04]  /*afa0*/  HFMA2 R3, -RZ, RZ, 0, 0 ;  /* 0x00000000ff037431 */ /* 0x000fc800000001ff */
[----:B------:R-:W-:Y:S05]  /*afb0*/  RET.REL.NODEC R2 `(_ZN7cutlass13device_kernelINS_4gemm6kernel13GemmUniversalIN4cute5tupleIJiiiiEEENS1_10collective13CollectiveMmaINS1_35MainloopSm100TmaUmmaWarpSpecializedILi4ELi2ELi4ENS5_IJNS4_1CILi8EEENSA_ILi1EEESC_EEEEENS5_IJNSA_ILi128EEENSA_ILi256EEESF_EEENS_6half_tENS5_IJlSC_lEEESI_SJ_NS4_8TiledMMAINS4_8MMA_AtomIJNS4_26SM100_MMA_F16BF16_2x1SM_SSISI_SI_fLi128ELi256ELNS4_4UMMA5MajorE0ELSO_0ELNSN_7ScaleInE0ELSP_0EEEEEENS4_6LayoutINS5_IJSC_SC_SC_EEENS5_IJNSA_ILi0EEESU_SU_EEEEENS5_IJNS4_10UnderscoreESX_SX_EEEEENS4_18SM100_TMA_2SM_LOADENS4_14ComposedLayoutINS4_7SwizzleILi3ELi4ELi3EEENS4_18smem_ptr_flag_bitsILi16EEENSS_INS5_IJSB_NSA_ILi64EEEEEENS5_IJS16_SC_EEEEEEEvNS4_8identityENS4_28SM100_TMA_2SM_LOAD_MULTICASTES1A_vS1B_EENS_8epilogue10collective18CollectiveEpilogueINS1E_23Sm100TmaWarpSpecializedILi4ELi2ELi32ELb1ELb0EEEJNS5_IJS16_SG_SF_EEENS5_IJNSS_IS16_SC_EENSS_INS5_IJNSA_ILi32EEENSA_ILi2EEEEEENS5_IJSC_SF_EEEEEEEESI_SJ_SI_SJ_NS1E_6fusion15FusionCallbacksIS1I_NS1R_17LinearCombinationISI_fSI_fLNS_15FloatRoundStyleE2EEES1J_S1Q_JEEENS4_5SM1004TMEM4LOAD26SM100_TMEM_LOAD_32dp32b32xENS4_13SM90_TMA_LOADENS11_INS12_ILi2ELi4ELi3EEES15_NSS_INS5_IJSB_S1L_EEENS5_IJS1L_SC_EEEEEEENS4_39AutoVectorizingCopyWithAssumedAlignmentILi128EEENS4_14SM90_TMA_STOREES26_S28_S28_EEEvvEEEEvNT_6ParamsE) ;  /* 0xffffff5002107950 */ /* 0x000fea0003c3ffff */
        .weak           $__internal_1_$__cuda_sm10x_tcgen05_guardrail_trap_phase_invalid_during_alloc
        .type           $__internal_1_$__cuda_sm10x_tcgen05_guardrail_trap_phase_invalid_during_alloc,@function
        .size           $__internal_1_$__cuda_sm10x_tcgen05_guardrail_trap_phase_invalid_during_alloc,($__internal_2_$__cuda_sm10x_tcgen05_guardrail_trap_unallocated_columns_being_dealloced - $__internal_1_$__cuda_sm10x_tcgen05_guardrail_trap_phase_invalid_during_alloc)
$__internal_1_$__cuda_sm10x_tcgen05_guardrail_trap_phase_invalid_during_alloc:
[----:B------:R-:W-:Y:S05]  /*afc0*/  BPT.TRAP 0x1 ;  /* 0x000000040000795c */ /* 0x000fea0000300000 */
[----:B------:R-:W-:-:S04]  /*afd0*/  MOV R5, 0x0 ;  /* 0x0000000000057802 */ /* 0x000fc80000000f00 */
[----:B------:R-:W-:Y:S05]  /*afe0*/  RET.REL.NODEC R4 `(_ZN7cutlass13device_kernelINS_4gemm6kernel13GemmUniversalIN4cute5tupleIJiiiiEEENS1_10collective13CollectiveMmaINS1_35MainloopSm100TmaUmmaWarpSpecializedILi4ELi2ELi4ENS5_IJNS4_1CILi8EEENSA_ILi1EEESC_EEEEENS5_IJNSA_ILi128EEENSA_ILi256EEESF_EEENS_6half_tENS5_IJlSC_lEEESI_SJ_NS4_8TiledMMAINS4_8MMA_AtomIJNS4_26SM100_MMA_F16BF16_2x1SM_SSISI_SI_fLi128ELi256ELNS4_4UMMA5MajorE0ELSO_0ELNSN_7ScaleInE0ELSP_0EEEEEENS4_6LayoutINS5_IJSC_SC_SC_EEENS5_IJNSA_ILi0EEESU_SU_EEEEENS5_IJNS4_10UnderscoreESX_SX_EEEEENS4_18SM100_TMA_2SM_LOADENS4_14ComposedLayoutINS4_7SwizzleILi3ELi4ELi3EEENS4_18smem_ptr_flag_bitsILi16EEENSS_INS5_IJSB_NSA_ILi64EEEEEENS5_IJS16_SC_EEEEEEEvNS4_8identityENS4_28SM100_TMA_2SM_LOAD_MULTICASTES1A_vS1B_EENS_8epilogue10collective18CollectiveEpilogueINS1E_23Sm100TmaWarpSpecializedILi4ELi2ELi32ELb1ELb0EEEJNS5_IJS16_SG_SF_EEENS5_IJNSS_IS16_SC_EENSS_INS5_IJNSA_ILi32EEENSA_ILi2EEEEEENS5_IJSC_SF_EEEEEEEESI_SJ_SI_SJ_NS1E_6fusion15FusionCallbacksIS1I_NS1R_17LinearCombinationISI_fSI_fLNS_15FloatRoundStyleE2EEES1J_S1Q_JEEENS4_5SM1004TMEM4LOAD26SM100_TMEM_LOAD_32dp32b32xENS4_13SM90_TMA_LOADENS11_INS12_ILi2ELi4ELi3EEES15_NSS_INS5_IJSB_S1L_EEENS5_IJS1L_SC_EEEEEEENS4_39AutoVectorizingCopyWithAssumedAlignmentILi128EEENS4_14SM90_TMA_STOREES26_S28_S28_EEEvvEEEEvNT_6ParamsE) ;  /* 0xffffff5004047950 */ /* 0x000fea0003c3ffff */
        .weak           $__internal_2_$__cuda_sm10x_tcgen05_guardrail_trap_unallocated_columns_being_dealloced
        .type           $__internal_2_$__cuda_sm10x_tcgen05_guardrail_trap_unallocated_columns_being_dealloced,@function
        .size           $__internal_2_$__cuda_sm10x_tcgen05_guardrail_trap_unallocated_columns_being_dealloced,(.L_x_201 - $__internal_2_$__cuda_sm10x_tcgen05_guardrail_trap_unallocated_columns_being_dealloced)
$__internal_2_$__cuda_sm10x_tcgen05_guardrail_trap_unallocated_columns_being_dealloced:
[----:B------:R-:W-:Y:S05]  /*aff0*/  BPT.TRAP 0x1 ;  /* 0x000000040000795c */ /* 0x000fea0000300000 */
[----:B------:R-:W-:-:S04]  /*b000*/  HFMA2 R3, -RZ, RZ, 0, 0 ;  /* 0x00000000ff037431 */ /* 0x000fc800000001ff */
[----:B------:R-:W-:Y:S05]  /*b010*/  RET.REL.NODEC R2 `(_ZN7cutlass13device_kernelINS_4gemm6kernel13GemmUniversalIN4cute5tupleIJiiiiEEENS1_10collective13CollectiveMmaINS1_35MainloopSm100TmaUmmaWarpSpecializedILi4ELi2ELi4ENS5_IJNS4_1CILi8EEENSA_ILi1EEESC_EEEEENS5_IJNSA_ILi128EEENSA_ILi256EEESF_EEENS_6half_tENS5_IJlSC_lEEESI_SJ_NS4_8TiledMMAINS4_8MMA_AtomIJNS4_26SM100_MMA_F16BF16_2x1SM_SSISI_SI_fLi128ELi256ELNS4_4UMMA5MajorE0ELSO_0ELNSN_7ScaleInE0ELSP_0EEEEEENS4_6LayoutINS5_IJSC_SC_SC_EEENS5_IJNSA_ILi0EEESU_SU_EEEEENS5_IJNS4_10UnderscoreESX_SX_EEEEENS4_18SM100_TMA_2SM_LOADENS4_14ComposedLayoutINS4_7SwizzleILi3ELi4ELi3EEENS4_18smem_ptr_flag_bitsILi16EEENSS_INS5_IJSB_NSA_ILi64EEEEEENS5_IJS16_SC_EEEEEEEvNS4_8identityENS4_28SM100_TMA_2SM_LOAD_MULTICASTES1A_vS1B_EENS_8epilogue10collective18CollectiveEpilogueINS1E_23Sm100TmaWarpSpecializedILi4ELi2ELi32ELb1ELb0EEEJNS5_IJS16_SG_SF_EEENS5_IJNSS_IS16_SC_EENSS_INS5_IJNSA_ILi32EEENSA_ILi2EEEEEENS5_IJSC_SF_EEEEEEEESI_SJ_SI_SJ_NS1E_6fusion15FusionCallbacksIS1I_NS1R_17LinearCombinationISI_fSI_fLNS_15FloatRoundStyleE2EEES1J_S1Q_JEEENS4_5SM1004TMEM4LOAD26SM100_TMEM_LOAD_32dp32b32xENS4_13SM90_TMA_LOADENS11_INS12_ILi2ELi4ELi3EEES15_NSS_INS5_IJSB_S1L_EEENS5_IJS1L_SC_EEEEEEENS4_39AutoVectorizingCopyWithAssumedAlignmentILi128EEENS4_14SM90_TMA_STOREES26_S28_S28_EEEvvEEEEvNT_6ParamsE) ;  /* 0xffffff4c02f87950 */ /* 0x000fea0003c3ffff */
.L_x_200:
[----:B------:R-:W-:-:S00]  /*b020*/  BRA `(.L_x_200) ;  /* 0xfffffffc00fc7947 */ /* 0x000fc0000383ffff */
[----:B------:R-:W-:-:S00]  /*b030*/  NOP ;  /* 0x0000000000007918 */ /* 0x000fc00000000000 */
        /* <DEDUP_REMOVED lines=12> */
.L_x_201:


//--------------------- .nv.global.init           --------------------------
	.section	.nv.global.init,"aw",@progbits
.nv.global.init:
	.type		$str$27,@object
	.size		$str$27,($str$28 - $str$27)
$str$27:
        /*0000*/ 	.byte	0x28, 0x61, 0x64, 0x64, 0x72, 0x65, 0x73, 0x73, 0x20, 0x26, 0x20, 0x6d, 0x61, 0x73, 0x6b, 0x29
        /*0010*/ 	.byte	0x20, 0x3d, 0x3d, 0x20, 0x30, 0x00
	.type		$str$28,@object
	.size		$str$28,($str$26 - $str$28)
$str$28:
        /*0016*/ 	.byte	0x2f, 0x74, 0x6d, 0x70, 0x2f, 0x63, 0x75, 0x74, 0x6c, 0x61, 0x73, 0x73, 0x5f, 0x73, 0x77, 0x65
        /*0026*/ 	.byte	0x65, 0x70, 0x5f, 0x73, 0x72, 0x63, 0x2f, 0x69, 0x6e, 0x63, 0x6c, 0x75, 0x64, 0x65, 0x2f, 0x63
        /*0036*/ 	.byte	0x75, 0x74, 0x65, 0x2f, 0x70, 0x6f, 0x69, 0x6e, 0x74, 0x65, 0x72, 0x5f, 0x66, 0x6c, 0x61, 0x67
        /*0046*/ 	.byte	0x67, 0x65, 0x64, 0x2e, 0x68, 0x70, 0x70, 0x00
	.type		$str$26,@object
	.size		$str$26,($str$25 - $str$26)
$str$26:
        /*004e*/ 	.byte	0x2f, 0x74, 0x6d, 0x70, 0x2f, 0x63, 0x75, 0x74, 0x6c, 0x61, 0x73, 0x73, 0x5f, 0x73, 0x77, 0x65
        /*005e*/ 	.byte	0x65, 0x70, 0x5f, 0x73, 0x72, 0x63, 0x2f, 0x69, 0x6e, 0x63, 0x6c, 0x75, 0x64, 0x65, 0x2f, 0x63
        /*006e*/ 	.byte	0x75, 0x74, 0x65, 0x2f, 0x61, 0x74, 0x6f, 0x6d, 0x2f, 0x63, 0x6f, 0x70, 0x79, 0x5f, 0x74, 0x72
        /*007e*/ 	.byte	0x61, 0x69, 0x74, 0x73, 0x5f, 0x73, 0x6d, 0x31, 0x30, 0x30, 0x2e, 0x68, 0x70, 0x70, 0x00
	.type		$str$25,@object
	.size		$str$25,(__unnamed_1 - $str$25)
$str$25:
        /*008d*/ 	.byte	0x28, 0x28, 0x75, 0x69, 0x6e, 0x74, 0x33, 0x32, 0x5f, 0x74, 0x28, 0x74, 0x68, 0x72, 0x65, 0x61
        /*009d*/ 	.byte	0x64, 0x49, 0x64, 0x78, 0x2e, 0x78, 0x29, 0x20, 0x2f, 0x20, 0x33, 0x32, 0x29, 0x20, 0x25, 0x20
        /*00ad*/ 	.byte	0x34, 0x29, 0x20, 0x3d, 0x3d, 0x20, 0x28, 0x28, 0x28, 0x74, 0x6d, 0x65, 0x6d, 0x5f, 0x61, 0x64
        /*00bd*/ 	.byte	0x64, 0x72, 0x20, 0x3e, 0x3e, 0x20, 0x31, 0x36, 0x29, 0x20, 0x2f, 0x20, 0x33, 0x32, 0x29, 0x20
        /*00cd*/ 	.byte	0x25, 0x20, 0x34, 0x29, 0x00
	.type		__unnamed_1,@object
	.size		__unnamed_1,(__unnamed_2 - __unnamed_1)
__unnamed_1:
        /*00d2*/ 	.byte	0x61, 0x75, 0x74, 0x6f, 0x20, 0x63, 0x75, 0x74, 0x65, 0x3a, 0x3a, 0x61, 0x73, 0x5f, 0x70, 0x6f
        /* <DEDUP_REMOVED lines=24> */
        /*0262*/ 	.byte	0x39, 0x36, 0x3e, 0x3e, 0x3e, 0x3e, 0x5d, 0x00
	.type		__unnamed_2,@object
	.size		__unnamed_2,(.L_2 - __unnamed_2)
__unnamed_2:
        /* <DEDUP_REMOVED lines=42> */
        /*050a*/ 	.byte	0x3e, 0x3e, 0x5d, 0x00
.L_2:


//--------------------- .nv.shared._ZN7cutlass13device_kernelINS_4gemm6kernel13GemmUniversalIN4cute5tupleIJiiiiEEENS1_10collective13CollectiveMmaINS1_35MainloopSm100TmaUmmaWarpSpecializedILi4ELi2ELi4ENS5_IJNS4_1CILi8EEENSA_ILi1EEESC_EEEEENS5_IJNSA_ILi128EEENSA_ILi256EEESF_EEENS_6half_tENS5_IJlSC_lEEESI_SJ_NS4_8TiledMMAINS4_8MMA_AtomIJNS4_26SM100_MMA_F16BF16_2x1SM_SSISI_SI_fLi128ELi256ELNS4_4UMMA5MajorE0ELSO_0ELNSN_7ScaleInE0ELSP_0EEEEEENS4_6LayoutINS5_IJSC_SC_SC_EEENS5_IJNSA_ILi0EEESU_SU_EEEEENS5_IJNS4_10UnderscoreESX_SX_EEEEENS4_18SM100_TMA_2SM_LOADENS4_14ComposedLayoutINS4_7SwizzleILi3ELi4ELi3EEENS4_18smem_ptr_flag_bitsILi16EEENSS_INS5_IJSB_NSA_ILi64EEEEEENS5_IJS16_SC_EEEEEEEvNS4_8identityENS4_28SM100_TMA_2SM_LOAD_MULTICASTES1A_vS1B_EENS_8epilogue10collective18CollectiveEpilogueINS1E_23Sm100TmaWarpSpecializedILi4ELi2ELi32ELb1ELb0EEEJNS5_IJS16_SG_SF_EEENS5_IJNSS_IS16_SC_EENSS_INS5_IJNSA_ILi32EEENSA_ILi2EEEEEENS5_IJSC_SF_EEEEEEEESI_SJ_SI_SJ_NS1E_6fusion15FusionCallbacksIS1I_NS1R_17LinearCombinationISI_fSI_fLNS_15FloatRoundStyleE2EEES1J_S1Q_JEEENS4_5SM1004TMEM4LOAD26SM100_TMEM_LOAD_32dp32b32xENS4_13SM90_TMA_LOADENS11_INS12_ILi2ELi4ELi3EEES15_NSS_INS5_IJSB_S1L_EEENS5_IJS1L_SC_EEEEEEENS4_39AutoVectorizingCopyWithAssumedAlignmentILi128EEENS4_14SM90_TMA_STOREES26_S28_S28_EEEvvEEEEvNT_6ParamsE --------------------------
	.section	.nv.shared._ZN7cutlass13device_kernelINS_4gemm6kernel13GemmUniversalIN4cute5tupleIJiiiiEEENS1_10collective13CollectiveMmaINS1_35MainloopSm100TmaUmmaWarpSpecializedILi4ELi2ELi4ENS5_IJNS4_1CILi8EEENSA_ILi1EEESC_EEEEENS5_IJNSA_ILi128EEENSA_ILi256EEESF_EEENS_6half_tENS5_IJlSC_lEEESI_SJ_NS4_8TiledMMAINS4_8MMA_AtomIJNS4_26SM100_MMA_F16BF16_2x1SM_SSISI_SI_fLi128ELi256ELNS4_4UMMA5MajorE0ELSO_0ELNSN_7ScaleInE0ELSP_0EEEEEENS4_6LayoutINS5_IJSC_SC_SC_EEENS5_IJNSA_ILi0EEESU_SU_EEEEENS5_IJNS4_10UnderscoreESX_SX_EEEEENS4_18SM100_TMA_2SM_LOADENS4_14ComposedLayoutINS4_7SwizzleILi3ELi4ELi3EEENS4_18smem_ptr_flag_bitsILi16EEENSS_INS5_IJSB_NSA_ILi64EEEEEENS5_IJS16_SC_EEEEEEEvNS4_8identityENS4_28SM100_TMA_2SM_LOAD_MULTICASTES1A_vS1B_EENS_8epilogue10collective18CollectiveEpilogueINS1E_23Sm100TmaWarpSpecializedILi4ELi2ELi32ELb1ELb0EEEJNS5_IJS16_SG_SF_EEENS5_IJNSS_IS16_SC_EENSS_INS5_IJNSA_ILi32EEENSA_ILi2EEEEEENS5_IJSC_SF_EEEEEEEESI_SJ_SI_SJ_NS1E_6fusion15FusionCallbacksIS1I_NS1R_17LinearCombinationISI_fSI_fLNS_15FloatRoundStyleE2EEES1J_S1Q_JEEENS4_5SM1004TMEM4LOAD26SM100_TMEM_LOAD_32dp32b32xENS4_13SM90_TMA_LOADENS11_INS12_ILi2ELi4ELi3EEES15_NSS_INS5_IJSB_S1L_EEENS5_IJS1L_SC_EEEEEEENS4_39AutoVectorizingCopyWithAssumedAlignmentILi128EEENS4_14SM90_TMA_STOREES26_S28_S28_EEEvvEEEEvNT_6ParamsE,"aw",@nobits
	.sectionflags	@""
	.align	16
	.zero		1024


//--------------------- .nv.shared.reserved.0     --------------------------
	.section	.nv.shared.reserved.0,"aw",@nobits
	.weak		__nv_reservedSMEM_offset_0_alias
	.size		__nv_reservedSMEM_offset_0_alias, 0, 64
	.other		__nv_reservedSMEM_offset_0_alias,@"STO_CUDA_RESERVED_SHARED STV_DEFAULT"
__nv_reservedSMEM_offset_0_alias:
	.zero		0
.nv.shared.reserved.0:
	.zero		64
	.weak		__nv_reservedSMEM_tcgen05_partition
	.type		__nv_reservedSMEM_tcgen05_partition,@object
	.size		__nv_reservedSMEM_tcgen05_partition,(.L_0 - __nv_reservedSMEM_tcgen05_partition)
__nv_reservedSMEM_tcgen05_partition:
	.zero		32
.L_0:


//--------------------- .nv.global                --------------------------
	.section	.nv.global,"aw",@nobits
.nv.global:
	.type		_ZN40_INTERNAL_e93530f5_4_k_cu_fc5fd940_175394cute1_E,@object
	.size		_ZN40_INTERNAL_e93530f5_4_k_cu_fc5fd940_175394cute1_E,(_ZN40_INTERNAL_e93530f5_4_k_cu_fc5fd940_175394cuda3std3__45__cpo6cbeginE - _ZN40_INTERNAL_e93530f5_4_k_cu_fc5fd940_175394cute1_E)
_ZN40_INTERNAL_e93530f5_4_k_cu_fc5fd940_175394cute1_E:
	.zero		1
	.type		_ZN40_INTERNAL_e93530f5_4_k_cu_fc5fd940_175394cuda3std3__45__cpo6cbeginE,@object
	.size		_ZN40_INTERNAL_e93530f5_4_k_cu_fc5fd940_175394cuda3std3__45__cpo6cbeginE,(_ZN40_INTERNAL_e93530f5_4_k_cu_fc5fd940_175394cuda3std3__48in_placeE - _ZN40_INTERNAL_e93530f5_4_k_cu_fc5fd940_175394cuda3std3__45__cpo6cbeginE)
_ZN40_INTERNAL_e93530f5_4_k_cu_fc5fd940_175394cuda3std3__45__cpo6cbeginE:
	.zero		1
	.type		_ZN40_INTERNAL_e93530f5_4_k_cu_fc5fd940_175394cuda3std3__48in_placeE,@object
	.size		_ZN40_INTERNAL_e93530f5_4_k_cu_fc5fd940_175394cuda3std3__48in_placeE,(_ZN40_INTERNAL_e93530f5_4_k_cu_fc5fd940_175394cuda3std6ranges3__45__cpo9iter_moveE - _ZN40_INTERNAL_e93530f5_4_k_cu_fc5fd940_175394cuda3std3__48in_placeE)
_ZN40_INTERNAL_e93530f5_4_k_cu_fc5fd940_175394cuda3std3__48in_placeE:
	.zero		1
	.type		_ZN40_INTERNAL_e93530f5_4_k_cu_fc5fd940_175394cuda3std6ranges3__45__cpo9iter_moveE,@object
	.size		_ZN40_INTERNAL_e93530f5_4_k_cu_fc5fd940_175394cuda3std6ranges3__45__cpo9iter_moveE,(_ZN40_INTERNAL_e93530f5_4_k_cu_fc5fd940_175394cuda3std3__45__cpo5beginE - _ZN40_INTERNAL_e93530f5_4_k_cu_fc5fd940_175394cuda3std6ranges3__45__cpo9iter_moveE)
_ZN40_INTERNAL_e93530f5_4_k_cu_fc5fd940_175394cuda3std6ranges3__45__cpo9iter_moveE:
	.zero		1
	.type		_ZN40_INTERNAL_e93530f5_4_k_cu_fc5fd940_175394cuda3std3__45__cpo5beginE,@object
	.size		_ZN40_INTERNAL_e93530f5_4_k_cu_fc5fd940_175394cuda3std3__45__cpo5beginE,(_ZN40_INTERNAL_e93530f5_4_k_cu_fc5fd940_175394cuda3std3__442_GLOBAL__N__e93530f5_4_k_cu_fc5fd940_175396ignoreE - _ZN40_INTERNAL_e93530f5_4_k_cu_fc5fd940_175394cuda3std3__45__cpo5beginE)
_ZN40_INTERNAL_e93530f5_4_k_cu_fc5fd940_175394cuda3std3__45__cpo5beginE:
	.zero		1
	.type		_ZN40_INTERNAL_e93530f5_4_k_cu_fc5fd940_175394cuda3std3__442_GLOBAL__N__e93530f5_4_k_cu_fc5fd940_175396ignoreE,@object
	.size		_ZN40_INTERNAL_e93530f5_4_k_cu_fc5fd940_175394cuda3std3__442_GLOBAL__N__e93530f5_4_k_cu_fc5fd940_175396ignoreE,(_ZN40_INTERNAL_e93530f5_4_k_cu_fc5fd940_175394cute7productE - _ZN40_INTERNAL_e93530f5_4_k_cu_fc5fd940_175394cuda3std3__442_GLOBAL__N__e93530f5_4_k_cu_fc5fd940_175396ignoreE)
_ZN40_INTERNAL_e93530f5_4_k_cu_fc5fd940_175394cuda3std3__442_GLOBAL__N__e93530f5_4_k_cu_fc5fd940_175396ignoreE:
	.zero		1
	.type		_ZN40_INTERNAL_e93530f5_4_k_cu_fc5fd940_175394cute7productE,@object
	.size		_ZN40_INTERNAL_e93530f5_4_k_cu_fc5fd940_175394cute7productE,(_ZN40_INTERNAL_e93530f5_4_k_cu_fc5fd940_175394cuda3std3__45__cpo3endE - _ZN40_INTERNAL_e93530f5_4_k_cu_fc5fd940_175394cute7productE)
_ZN40_INTERNAL_e93530f5_4_k_cu_fc5fd940_175394cute7productE:
	.zero		1
	.type		_ZN40_INTERNAL_e93530f5_4_k_cu_fc5fd940_175394cuda3std3__45__cpo3endE,@object
	.size		_ZN40_INTERNAL_e93530f5_4_k_cu_fc5fd940_175394cuda3std3__45__cpo3endE,(_ZN40_INTERNAL_e93530f5_4_k_cu_fc5fd940_175394cuda3std3__419piecewise_constructE - _ZN40_INTERNAL_e93530f5_4_k_cu_fc5fd940_175394cuda3std3__45__cpo3endE)
_ZN40_INTERNAL_e93530f5_4_k_cu_fc5fd940_175394cuda3std3__45__cpo3endE:
	.zero		1
	.type		_ZN40_INTERNAL_e93530f5_4_k_cu_fc5fd940_175394cuda3std3__419piecewise_constructE,@object
	.size		_ZN40_INTERNAL_e93530f5_4_k_cu_fc5fd940_175394cuda3std3__419piecewise_constructE,(_ZN40_INTERNAL_e93530f5_4_k_cu_fc5fd940_175394cuda3std3__45__cpo4cendE - _ZN40_INTERNAL_e93530f5_4_k_cu_fc5fd940_175394cuda3std3__419piecewise_constructE)
_ZN40_INTERNAL_e93530f5_4_k_cu_fc5fd940_175394cuda3std3__419piecewise_constructE:
	.zero		1
	.type		_ZN40_INTERNAL_e93530f5_4_k_cu_fc5fd940_175394cuda3std3__45__cpo4cendE,@object
	.size		_ZN40_INTERNAL_e93530f5_4_k_cu_fc5fd940_175394cuda3std3__45__cpo4cendE,(_ZN40_INTERNAL_e93530f5_4_k_cu_fc5fd940_175394cuda3std6ranges3__45__cpo4swapE - _ZN40_INTERNAL_e93530f5_4_k_cu_fc5fd940_175394cuda3std3__45__cpo4cendE)
_ZN40_INTERNAL_e93530f5_4_k_cu_fc5fd940_175394cuda3std3__45__cpo4cendE:
	.zero		1
	.type		_ZN40_INTERNAL_e93530f5_4_k_cu_fc5fd940_175394cuda3std6ranges3__45__cpo4swapE,@object
	.size		_ZN40_INTERNAL_e93530f5_4_k_cu_fc5fd940_175394cuda3std6ranges3__45__cpo4swapE,(.L_10 - _ZN40_INTERNAL_e93530f5_4_k_cu_fc5fd940_175394cuda3std6ranges3__45__cpo4swapE)
_ZN40_INTERNAL_e93530f5_4_k_cu_fc5fd940_175394cuda3std6ranges3__45__cpo4swapE:
	.zero		1
.L_10:


//--------------------- .nv.constant0._ZN7cutlass13device_kernelINS_4gemm6kernel13GemmUniversalIN4cute5tupleIJiiiiEEENS1_10collective13CollectiveMmaINS1_35MainloopSm100TmaUmmaWarpSpecializedILi4ELi2ELi4ENS5_IJNS4_1CILi8EEENSA_ILi1EEESC_EEEEENS5_IJNSA_ILi128EEENSA_ILi256EEESF_EEENS_6half_tENS5_IJlSC_lEEESI_SJ_NS4_8TiledMMAINS4_8MMA_AtomIJNS4_26SM100_MMA_F16BF16_2x1SM_SSISI_SI_fLi128ELi256ELNS4_4UMMA5MajorE0ELSO_0ELNSN_7ScaleInE0ELSP_0EEEEEENS4_6LayoutINS5_IJSC_SC_SC_EEENS5_IJNSA_ILi0EEESU_SU_EEEEENS5_IJNS4_10UnderscoreESX_SX_EEEEENS4_18SM100_TMA_2SM_LOADENS4_14ComposedLayoutINS4_7SwizzleILi3ELi4ELi3EEENS4_18smem_ptr_flag_bitsILi16EEENSS_INS5_IJSB_NSA_ILi64EEEEEENS5_IJS16_SC_EEEEEEEvNS4_8identityENS4_28SM100_TMA_2SM_LOAD_MULTICASTES1A_vS1B_EENS_8epilogue10collective18CollectiveEpilogueINS1E_23Sm100TmaWarpSpecializedILi4ELi2ELi32ELb1ELb0EEEJNS5_IJS16_SG_SF_EEENS5_IJNSS_IS16_SC_EENSS_INS5_IJNSA_ILi32EEENSA_ILi2EEEEEENS5_IJSC_SF_EEEEEEEESI_SJ_SI_SJ_NS1E_6fusion15FusionCallbacksIS1I_NS1R_17LinearCombinationISI_fSI_fLNS_15FloatRoundStyleE2EEES1J_S1Q_JEEENS4_5SM1004TMEM4LOAD26SM100_TMEM_LOAD_32dp32b32xENS4_13SM90_TMA_LOADENS11_INS12_ILi2ELi4ELi3EEES15_NSS_INS5_IJSB_S1L_EEENS5_IJS1L_SC_EEEEEEENS4_39AutoVectorizingCopyWithAssumedAlignmentILi128EEENS4_14SM90_TMA_STOREES26_S28_S28_EEEvvEEEEvNT_6ParamsE --------------------------
	.section	.nv.constant0._ZN7cutlass13device_kernelINS_4gemm6kernel13GemmUniversalIN4cute5tupleIJiiiiEEENS1_10collective13CollectiveMmaINS1_35MainloopSm100TmaUmmaWarpSpecializedILi4ELi2ELi4ENS5_IJNS4_1CILi8EEENSA_ILi1EEESC_EEEEENS5_IJNSA_ILi128EEENSA_ILi256EEESF_EEENS_6half_tENS5_IJlSC_lEEESI_SJ_NS4_8TiledMMAINS4_8MMA_AtomIJNS4_26SM100_MMA_F16BF16_2x1SM_SSISI_SI_fLi128ELi256ELNS4_4UMMA5MajorE0ELSO_0ELNSN_7ScaleInE0ELSP_0EEEEEENS4_6LayoutINS5_IJSC_SC_SC_EEENS5_IJNSA_ILi0EEESU_SU_EEEEENS5_IJNS4_10UnderscoreESX_SX_EEEEENS4_18SM100_TMA_2SM_LOADENS4_14ComposedLayoutINS4_7SwizzleILi3ELi4ELi3EEENS4_18smem_ptr_flag_bitsILi16EEENSS_INS5_IJSB_NSA_ILi64EEEEEENS5_IJS16_SC_EEEEEEEvNS4_8identityENS4_28SM100_TMA_2SM_LOAD_MULTICASTES1A_vS1B_EENS_8epilogue10collective18CollectiveEpilogueINS1E_23Sm100TmaWarpSpecializedILi4ELi2ELi32ELb1ELb0EEEJNS5_IJS16_SG_SF_EEENS5_IJNSS_IS16_SC_EENSS_INS5_IJNSA_ILi32EEENSA_ILi2EEEEEENS5_IJSC_SF_EEEEEEEESI_SJ_SI_SJ_NS1E_6fusion15FusionCallbacksIS1I_NS1R_17LinearCombinationISI_fSI_fLNS_15FloatRoundStyleE2EEES1J_S1Q_JEEENS4_5SM1004TMEM4LOAD26SM100_TMEM_LOAD_32dp32b32xENS4_13SM90_TMA_LOADENS11_INS12_ILi2ELi4ELi3EEES15_NSS_INS5_IJSB_S1L_EEENS5_IJS1L_SC_EEEEEEENS4_39AutoVectorizingCopyWithAssumedAlignmentILi128EEENS4_14SM90_TMA_STOREES26_S28_S28_EEEvvEEEEvNT_6ParamsE,"a",@progbits
	.sectionflags	@""
	.align	4
.nv.constant0._ZN7cutlass13device_kernelINS_4gemm6kernel13GemmUniversalIN4cute5tupleIJiiiiEEENS1_10collective13CollectiveMmaINS1_35MainloopSm100TmaUmmaWarpSpecializedILi4ELi2ELi4ENS5_IJNS4_1CILi8EEENSA_ILi1EEESC_EEEEENS5_IJNSA_ILi128EEENSA_ILi256EEESF_EEENS_6half_tENS5_IJlSC_lEEESI_SJ_NS4_8TiledMMAINS4_8MMA_AtomIJNS4_26SM100_MMA_F16BF16_2x1SM_SSISI_SI_fLi128ELi256ELNS4_4UMMA5MajorE0ELSO_0ELNSN_7ScaleInE0ELSP_0EEEEEENS4_6LayoutINS5_IJSC_SC_SC_EEENS5_IJNSA_ILi0EEESU_SU_EEEEENS5_IJNS4_10UnderscoreESX_SX_EEEEENS4_18SM100_TMA_2SM_LOADENS4_14ComposedLayoutINS4_7SwizzleILi3ELi4ELi3EEENS4_18smem_ptr_flag_bitsILi16EEENSS_INS5_IJSB_NSA_ILi64EEEEEENS5_IJS16_SC_EEEEEEEvNS4_8identityENS4_28SM100_TMA_2SM_LOAD_MULTICASTES1A_vS1B_EENS_8epilogue10collective18CollectiveEpilogueINS1E_23Sm100TmaWarpSpecializedILi4ELi2ELi32ELb1ELb0EEEJNS5_IJS16_SG_SF_EEENS5_IJNSS_IS16_SC_EENSS_INS5_IJNSA_ILi32EEENSA_ILi2EEEEEENS5_IJSC_SF_EEEEEEEESI_SJ_SI_SJ_NS1E_6fusion15FusionCallbacksIS1I_NS1R_17LinearCombinationISI_fSI_fLNS_15FloatRoundStyleE2EEES1J_S1Q_JEEENS4_5SM1004TMEM4LOAD26SM100_TMEM_LOAD_32dp32b32xENS4_13SM90_TMA_LOADENS11_INS12_ILi2ELi4ELi3EEES15_NSS_INS5_IJSB_S1L_EEENS5_IJS1L_SC_EEEEEEENS4_39AutoVectorizingCopyWithAssumedAlignmentILi128EEENS4_14SM90_TMA_STOREES26_S28_S28_EEEvvEEEEvNT_6ParamsE:
	.zero		2944


//--------------------- SYMBOLS --------------------------

	.type		.nv.reservedSmem.offset0,@object
	.size		.nv.reservedSmem.offset0,0x4
	.type		.nv.reservedSmem.cap,@object
	.size		.nv.reservedSmem.cap,0x4
	.type		__assertfail,@function
